// auto-generated by cutlass_sweep.gemm — config: {"arch": "sm_100", "cluster_m": 1, "cluster_n": 1, "dtype": "e4m3", "dtype_b": "e4m3", "layout": "nt", "stages": 0, "tile_k": 64, "tile_m": 64, "tile_n": 48}
#include "cutlass/cutlass.h"
#include "cutlass/gemm/collective/collective_builder.hpp"
#include "cutlass/gemm/device/gemm_universal_adapter.h"
#include "cutlass/gemm/kernel/gemm_universal.hpp"
#include "cutlass/epilogue/collective/collective_builder.hpp"

using ElemA = cutlass::float_e4m3_t;
using ElemB = cutlass::float_e4m3_t;
using ElemCD = cutlass::float_e4m3_t;
using Acc  = float;
using TileShape    = cute::Shape<cute::_64, cute::_48, cute::_64>;
using ClusterShape = cute::Shape<cute::_1, cute::_1, cute::_1>;

using CollectiveEpilogue = typename cutlass::epilogue::collective::CollectiveBuilder<
    cutlass::arch::Sm100, cutlass::arch::OpClassTensorOp,
    TileShape, ClusterShape,
    cutlass::epilogue::collective::EpilogueTileAuto,
    Acc, Acc,
    ElemCD, cutlass::layout::RowMajor, 128 / cutlass::sizeof_bits<ElemCD>::value,
    ElemCD, cutlass::layout::RowMajor, 128 / cutlass::sizeof_bits<ElemCD>::value,
    cutlass::epilogue::collective::EpilogueScheduleAuto
  >::CollectiveOp;

using CollectiveMainloop = typename cutlass::gemm::collective::CollectiveBuilder<
    cutlass::arch::Sm100, cutlass::arch::OpClassTensorOp,
    ElemA, cutlass::layout::RowMajor, 128 / cutlass::sizeof_bits<ElemA>::value,
    ElemB, cutlass::layout::ColumnMajor, 128 / cutlass::sizeof_bits<ElemB>::value,
    Acc,
    TileShape, ClusterShape,
    cutlass::gemm::collective::StageCountAutoCarveout<static_cast<int>(sizeof(typename CollectiveEpilogue::SharedStorage))>,
    cutlass::gemm::collective::KernelScheduleAuto
  >::CollectiveOp;

using GemmKernel = cutlass::gemm::kernel::GemmUniversal<
    cute::Shape<int,int,int,int>,
    CollectiveMainloop,
    CollectiveEpilogue
>;
using Gemm = cutlass::gemm::device::GemmUniversalAdapter<GemmKernel>;

// Force the device kernel symbol into the cubin without needing a host main.
auto* _anchor = &cutlass::device_kernel<GemmKernel>;


// ===== COMPILED SASS (sm_100a) =====

	.target	sm_100a

	.elftype	@"ET_EXEC"


//--------------------- .note.nv.tkinfo           --------------------------
	.section	.note.nv.tkinfo,"",@"SHT_NOTE"
	.sectionflags	@"SHF_NOTE_NV_TKINFO"
	.tkinfo
        /*0018*/ 	.word	0x00000002
        /*0030*/ 	.string	""
        /*0030*/ 	.string	"ptxas"
        /*0030*/ 	.string	"Cuda compilation tools, release 13.0, V13.0.88"
        /*0030*/ 	.string	"Build cuda_13.0.r13.0/compiler.36424714_0"
        /*0030*/ 	.string	"-arch sm_100a -m 64 "



//--------------------- .note.nv.cuinfo           --------------------------
	.section	.note.nv.cuinfo,"",@"SHT_NOTE"
	.sectionflags	@"SHF_NOTE_NV_CUINFO"
        /*0018*/ 	.short	0x0002
        /*001a*/ 	.short	0x0064
        /*001c*/ 	.short	0x0082
	.zero		2


//--------------------- .nv.info                  --------------------------
	.section	.nv.info,"",@"SHT_CUDA_INFO"
	.align	4


	//----- nvinfo : EIATTR_REGCOUNT
	.align		4
        /*0000*/ 	.byte	0x04, 0x2f
        /*0002*/ 	.short	(.L_16 - .L_15)
	.align		4
.L_15:
        /*0004*/ 	.word	index@(_ZN7cutlass13device_kernelINS_4gemm6kernel13GemmUniversalIN4cute5tupleIJiiiiEEENS1_10collective13CollectiveMmaINS1_35MainloopSm100TmaUmmaWarpSpecializedILi31ELi2ELi4ENS5_IJNS4_1CILi1EEESB_SB_EEEEENS5_IJNSA_ILi64EEENSA_ILi48EEESE_EEENS_12float_e4m3_tENS5_IJlSB_lEEESH_SI_NS4_8TiledMMAINS4_8MMA_AtomIJNS4_10MMA_TraitsINS4_19SM100_MMA_F8F6F4_SSEJSH_SH_fSE_SF_NS4_17integral_constantINS4_4UMMA5MajorELSP_0EEESQ_NSN_INSO_7ScaleInELSR_0EEESS_EEEEEENS4_6LayoutISC_NS5_IJNSA_ILi0EEESW_SW_EEEEENS5_IJNS4_10UnderscoreESZ_SZ_EEEEENS4_13SM90_TMA_LOADENS4_14ComposedLayoutINS4_7SwizzleILi2ELi4ELi3EEENS4_18smem_ptr_flag_bitsILi8EEENSV_INS5_IJNSA_ILi8EEESE_EEENS5_IJSE_SB_EEEEEEEvNS4_8identityES12_S1C_vS1D_EENS_8epilogue10collective18CollectiveEpilogueINS1F_23Sm100TmaWarpSpecializedILi1ELi1ELi24ELb0ELb0EEEJSG_NS5_IJNSV_ISE_SB_EENSV_ISF_SB_EEEEESH_SI_SH_SI_NS1F_6fusion15FusionCallbacksIS1J_NS1N_17LinearCombinationISH_fSH_fLNS_15FloatRoundStyleE2EEESG_S1M_JEEENS4_5SM1004TMEM4LOAD25SM100_TMEM_LOAD_16dp32b8xES12_NS13_INS14_ILi0ELi4ELi3EEES17_NSV_INS5_IJS18_NSA_ILi16EEEEEENS5_IJS1Y_SB_EEEEEEENS4_39AutoVectorizingCopyWithAssumedAlignmentILi128EEENS4_14SM90_TMA_STOREES22_S24_S24_EEEvvEEEEvNT_6ParamsE)
        /*0008*/ 	.word	0x0000005c


	//----- nvinfo : EIATTR_FRAME_SIZE
	.align		4
.L_16:
        /*000c*/ 	.byte	0x04, 0x11
        /*000e*/ 	.short	(.L_18 - .L_17)
	.align		4
.L_17:
        /*0010*/ 	.word	index@($__internal_2_$__cuda_sm10x_tcgen05_guardrail_trap_unallocated_columns_being_dealloced)
        /*0014*/ 	.word	0x00000000


	//----- nvinfo : EIATTR_FRAME_SIZE
	.align		4
.L_18:
        /*0018*/ 	.byte	0x04, 0x11
        /*001a*/ 	.short	(.L_20 - .L_19)
	.align		4
.L_19:
        /*001c*/ 	.word	index@($__internal_1_$__cuda_sm10x_tcgen05_guardrail_trap_phase_invalid_during_alloc)
        /*0020*/ 	.word	0x00000000


	//----- nvinfo : EIATTR_FRAME_SIZE
	.align		4
.L_20:
        /*0024*/ 	.byte	0x04, 0x11
        /*0026*/ 	.short	(.L_22 - .L_21)
	.align		4
.L_21:
        /*0028*/ 	.word	index@($__internal_0_$__cuda_sm10x_tcgen05_guardrail_trap_col_being_dealloced_not_returned_by_alloc)
        /*002c*/ 	.word	0x00000000


	//----- nvinfo : EIATTR_FRAME_SIZE
	.align		4
.L_22:
        /*0030*/ 	.byte	0x04, 0x11
        /*0032*/ 	.short	(.L_24 - .L_23)
	.align		4
.L_23:
        /*0034*/ 	.word	index@(_ZN7cutlass13device_kernelINS_4gemm6kernel13GemmUniversalIN4cute5tupleIJiiiiEEENS1_10collective13CollectiveMmaINS1_35MainloopSm100TmaUmmaWarpSpecializedILi31ELi2ELi4ENS5_IJNS4_1CILi1EEESB_SB_EEEEENS5_IJNSA_ILi64EEENSA_ILi48EEESE_EEENS_12float_e4m3_tENS5_IJlSB_lEEESH_SI_NS4_8TiledMMAINS4_8MMA_AtomIJNS4_10MMA_TraitsINS4_19SM100_MMA_F8F6F4_SSEJSH_SH_fSE_SF_NS4_17integral_constantINS4_4UMMA5MajorELSP_0EEESQ_NSN_INSO_7ScaleInELSR_0EEESS_EEEEEENS4_6LayoutISC_NS5_IJNSA_ILi0EEESW_SW_EEEEENS5_IJNS4_10UnderscoreESZ_SZ_EEEEENS4_13SM90_TMA_LOADENS4_14ComposedLayoutINS4_7SwizzleILi2ELi4ELi3EEENS4_18smem_ptr_flag_bitsILi8EEENSV_INS5_IJNSA_ILi8EEESE_EEENS5_IJSE_SB_EEEEEEEvNS4_8identityES12_S1C_vS1D_EENS_8epilogue10collective18CollectiveEpilogueINS1F_23Sm100TmaWarpSpecializedILi1ELi1ELi24ELb0ELb0EEEJSG_NS5_IJNSV_ISE_SB_EENSV_ISF_SB_EEEEESH_SI_SH_SI_NS1F_6fusion15FusionCallbacksIS1J_NS1N_17LinearCombinationISH_fSH_fLNS_15FloatRoundStyleE2EEESG_S1M_JEEENS4_5SM1004TMEM4LOAD25SM100_TMEM_LOAD_16dp32b8xES12_NS13_INS14_ILi0ELi4ELi3EEES17_NSV_INS5_IJS18_NSA_ILi16EEEEEENS5_IJS1Y_SB_EEEEEEENS4_39AutoVectorizingCopyWithAssumedAlignmentILi128EEENS4_14SM90_TMA_STOREES22_S24_S24_EEEvvEEEEvNT_6ParamsE)
        /*0038*/ 	.word	0x00000000


	//----- nvinfo : EIATTR_MIN_STACK_SIZE
	.align		4
.L_24:
        /*003c*/ 	.byte	0x04, 0x12
        /*003e*/ 	.short	(.L_26 - .L_25)
	.align		4
.L_25:
        /*0040*/ 	.word	index@(_ZN7cutlass13device_kernelINS_4gemm6kernel13GemmUniversalIN4cute5tupleIJiiiiEEENS1_10collective13CollectiveMmaINS1_35MainloopSm100TmaUmmaWarpSpecializedILi31ELi2ELi4ENS5_IJNS4_1CILi1EEESB_SB_EEEEENS5_IJNSA_ILi64EEENSA_ILi48EEESE_EEENS_12float_e4m3_tENS5_IJlSB_lEEESH_SI_NS4_8TiledMMAINS4_8MMA_AtomIJNS4_10MMA_TraitsINS4_19SM100_MMA_F8F6F4_SSEJSH_SH_fSE_SF_NS4_17integral_constantINS4_4UMMA5MajorELSP_0EEESQ_NSN_INSO_7ScaleInELSR_0EEESS_EEEEEENS4_6LayoutISC_NS5_IJNSA_ILi0EEESW_SW_EEEEENS5_IJNS4_10UnderscoreESZ_SZ_EEEEENS4_13SM90_TMA_LOADENS4_14ComposedLayoutINS4_7SwizzleILi2ELi4ELi3EEENS4_18smem_ptr_flag_bitsILi8EEENSV_INS5_IJNSA_ILi8EEESE_EEENS5_IJSE_SB_EEEEEEEvNS4_8identityES12_S1C_vS1D_EENS_8epilogue10collective18CollectiveEpilogueINS1F_23Sm100TmaWarpSpecializedILi1ELi1ELi24ELb0ELb0EEEJSG_NS5_IJNSV_ISE_SB_EENSV_ISF_SB_EEEEESH_SI_SH_SI_NS1F_6fusion15FusionCallbacksIS1J_NS1N_17LinearCombinationISH_fSH_fLNS_15FloatRoundStyleE2EEESG_S1M_JEEENS4_5SM1004TMEM4LOAD25SM100_TMEM_LOAD_16dp32b8xES12_NS13_INS14_ILi0ELi4ELi3EEES17_NSV_INS5_IJS18_NSA_ILi16EEEEEENS5_IJS1Y_SB_EEEEEEENS4_39AutoVectorizingCopyWithAssumedAlignmentILi128EEENS4_14SM90_TMA_STOREES22_S24_S24_EEEvvEEEEvNT_6ParamsE)
        /*0044*/ 	.word	0x00000000
.L_26:


//--------------------- .nv.compat                --------------------------
	.section	.nv.compat,"",@"SHT_CUDA_COMPAT_INFO"
	.align	4
        /*0000*/ 	.byte	0x02, 0x09, 0x01, 0x00, 0x02, 0x02, 0x02, 0x00, 0x02, 0x05, 0x05, 0x00, 0x03, 0x07, 0x01, 0x01
        /*0010*/ 	.byte	0x02, 0x03, 0x01, 0x00, 0x02, 0x06, 0x01, 0x00, 0x04, 0x0b, 0x08, 0x00, 0x09, 0x00, 0x00, 0x00
        /*0020*/ 	.byte	0x00, 0x00, 0x00, 0x00


//--------------------- .nv.info._ZN7cutlass13device_kernelINS_4gemm6kernel13GemmUniversalIN4cute5tupleIJiiiiEEENS1_10collective13CollectiveMmaINS1_35MainloopSm100TmaUmmaWarpSpecializedILi31ELi2ELi4ENS5_IJNS4_1CILi1EEESB_SB_EEEEENS5_IJNSA_ILi64EEENSA_ILi48EEESE_EEENS_12float_e4m3_tENS5_IJlSB_lEEESH_SI_NS4_8TiledMMAINS4_8MMA_AtomIJNS4_10MMA_TraitsINS4_19SM100_MMA_F8F6F4_SSEJSH_SH_fSE_SF_NS4_17integral_constantINS4_4UMMA5MajorELSP_0EEESQ_NSN_INSO_7ScaleInELSR_0EEESS_EEEEEENS4_6LayoutISC_NS5_IJNSA_ILi0EEESW_SW_EEEEENS5_IJNS4_10UnderscoreESZ_SZ_EEEEENS4_13SM90_TMA_LOADENS4_14ComposedLayoutINS4_7SwizzleILi2ELi4ELi3EEENS4_18smem_ptr_flag_bitsILi8EEENSV_INS5_IJNSA_ILi8EEESE_EEENS5_IJSE_SB_EEEEEEEvNS4_8identityES12_S1C_vS1D_EENS_8epilogue10collective18CollectiveEpilogueINS1F_23Sm100TmaWarpSpecializedILi1ELi1ELi24ELb0ELb0EEEJSG_NS5_IJNSV_ISE_SB_EENSV_ISF_SB_EEEEESH_SI_SH_SI_NS1F_6fusion15FusionCallbacksIS1J_NS1N_17LinearCombinationISH_fSH_fLNS_15FloatRoundStyleE2EEESG_S1M_JEEENS4_5SM1004TMEM4LOAD25SM100_TMEM_LOAD_16dp32b8xES12_NS13_INS14_ILi0ELi4ELi3EEES17_NSV_INS5_IJS18_NSA_ILi16EEEEEENS5_IJS1Y_SB_EEEEEEENS4_39AutoVectorizingCopyWithAssumedAlignmentILi128EEENS4_14SM90_TMA_STOREES22_S24_S24_EEEvvEEEEvNT_6ParamsE --------------------------
	.section	.nv.info._ZN7cutlass13device_kernelINS_4gemm6kernel13GemmUniversalIN4cute5tupleIJiiiiEEENS1_10collective13CollectiveMmaINS1_35MainloopSm100TmaUmmaWarpSpecializedILi31ELi2ELi4ENS5_IJNS4_1CILi1EEESB_SB_EEEEENS5_IJNSA_ILi64EEENSA_ILi48EEESE_EEENS_12float_e4m3_tENS5_IJlSB_lEEESH_SI_NS4_8TiledMMAINS4_8MMA_AtomIJNS4_10MMA_TraitsINS4_19SM100_MMA_F8F6F4_SSEJSH_SH_fSE_SF_NS4_17integral_constantINS4_4UMMA5MajorELSP_0EEESQ_NSN_INSO_7ScaleInELSR_0EEESS_EEEEEENS4_6LayoutISC_NS5_IJNSA_ILi0EEESW_SW_EEEEENS5_IJNS4_10UnderscoreESZ_SZ_EEEEENS4_13SM90_TMA_LOADENS4_14ComposedLayoutINS4_7SwizzleILi2ELi4ELi3EEENS4_18smem_ptr_flag_bitsILi8EEENSV_INS5_IJNSA_ILi8EEESE_EEENS5_IJSE_SB_EEEEEEEvNS4_8identityES12_S1C_vS1D_EENS_8epilogue10collective18CollectiveEpilogueINS1F_23Sm100TmaWarpSpecializedILi1ELi1ELi24ELb0ELb0EEEJSG_NS5_IJNSV_ISE_SB_EENSV_ISF_SB_EEEEESH_SI_SH_SI_NS1F_6fusion15FusionCallbacksIS1J_NS1N_17LinearCombinationISH_fSH_fLNS_15FloatRoundStyleE2EEESG_S1M_JEEENS4_5SM1004TMEM4LOAD25SM100_TMEM_LOAD_16dp32b8xES12_NS13_INS14_ILi0ELi4ELi3EEES17_NSV_INS5_IJS18_NSA_ILi16EEEEEENS5_IJS1Y_SB_EEEEEEENS4_39AutoVectorizingCopyWithAssumedAlignmentILi128EEENS4_14SM90_TMA_STOREES22_S24_S24_EEEvvEEEEvNT_6ParamsE,"",@"SHT_CUDA_INFO"
	.sectionflags	@""
	.align	4


	//----- nvinfo : EIATTR_CUDA_API_VERSION
	.align		4
        /*0000*/ 	.byte	0x04, 0x37
        /*0002*/ 	.short	(.L_28 - .L_27)
.L_27:
        /*0004*/ 	.word	0x00000082


	//----- nvinfo : EIATTR_KPARAM_INFO
	.align		4
.L_28:
        /*0008*/ 	.byte	0x04, 0x17
        /*000a*/ 	.short	(.L_30 - .L_29)
.L_29:
        /*000c*/ 	.word	0x00000000
        /*0010*/ 	.short	0x0000
        /*0012*/ 	.short	0x0000
        /*0014*/ 	.byte	0x00, 0xf0, 0x01, 0x20


	//----- nvinfo : EIATTR_AT_ENTRY_FRAGMENTS
	.align		4
.L_30:
        /*0018*/ 	.byte	0x04, 0x4f
        /*001a*/ 	.short	(.L_32 - .L_31)


	//   ....[0]....
.L_31:
        /*001c*/ 	.word	0x00000006


	//----- nvinfo : EIATTR_RESERVED_SMEM_USED
	.align		4
.L_32:
        /*0020*/ 	.byte	0x01, 0x41
	.zero		2


	//----- nvinfo : EIATTR_SPARSE_MMA_MASK
	.align		4
        /*0024*/ 	.byte	0x03, 0x50
        /*0026*/ 	.short	0x0000


	//----- nvinfo : EIATTR_TCGEN05_1CTA_USED
	.align		4
        /*0028*/ 	.byte	0x01, 0x51
	.zero		2


	//----- nvinfo : EIATTR_MAXREG_COUNT
	.align		4
        /*002c*/ 	.byte	0x03, 0x1b
        /*002e*/ 	.short	0x00ff


	//----- nvinfo : EIATTR_NUM_BARRIERS
	.align		4
        /*0030*/ 	.byte	0x02, 0x4c
        /*0032*/ 	.byte	0x07
	.zero		1


	//----- nvinfo : EIATTR_EXTERNS
	.align		4
        /*0034*/ 	.byte	0x04, 0x0f
        /*0036*/ 	.short	(.L_34 - .L_33)


	//   ....[0]....
	.align		4
.L_33:
        /*0038*/ 	.word	index@(__assertfail)


	//----- nvinfo : EIATTR_MERCURY_ISA_VERSION
	.align		4
.L_34:
        /*003c*/ 	.byte	0x03, 0x5f
        /*003e*/ 	.short	0x0101


	//----- nvinfo : EIATTR_INT_WARP_WIDE_INSTR_OFFSETS
	.align		4
        /*0040*/ 	.byte	0x04, 0x31
        /*0042*/ 	.short	(.L_36 - .L_35)


	//   ....[0]....
.L_35:
        /*0044*/ 	.word	0x00002110


	//   ....[1]....
        /*0048*/ 	.word	0x00004a00


	//   ....[2]....
        /*004c*/ 	.word	0x00004a20


	//   ....[3]....
        /*0050*/ 	.word	0x00004a50


	//   ....[4]....
        /*0054*/ 	.word	0x00005490


	//   ....[5]....
        /*0058*/ 	.word	0x00005520


	//   ....[6]....
        /*005c*/ 	.word	0x00005550


	//   ....[7]....
        /*0060*/ 	.word	0x00005620


	//----- nvinfo : EIATTR_COOP_GROUP_MASK_REGIDS
	.align		4
.L_36:
        /*0064*/ 	.byte	0x04, 0x29
        /*0066*/ 	.short	(.L_38 - .L_37)


	//   ....[0]....
.L_37:
        /*0068*/ 	.word	0xffffffff


	//   ....[1]....
        /*006c*/ 	.word	0xffffffff


	//   ....[2]....
        /*0070*/ 	.word	0xffffffff


	//   ....[3]....
        /*0074*/ 	.word	0xffffffff


	//   ....[4]....
        /*0078*/ 	.word	0xffffffff


	//   ....[5]....
        /*007c*/ 	.word	0xffffffff


	//   ....[6]....
        /*0080*/ 	.word	0xffffffff


	//   ....[7]....
        /*0084*/ 	.word	0xffffffff


	//   ....[8]....
        /*0088*/ 	.word	0xffffffff


	//   ....[9]....
        /*008c*/ 	.word	0xffffffff


	//   ....[10]....
        /*0090*/ 	.word	0xffffffff


	//   ....[11]....
        /*0094*/ 	.word	0xffffffff


	//   ....[12]....
        /*0098*/ 	.word	0xffffffff


	//----- nvinfo : EIATTR_COOP_GROUP_INSTR_OFFSETS
	.align		4
.L_38:
        /*009c*/ 	.byte	0x04, 0x28
        /*009e*/ 	.short	(.L_40 - .L_39)


	//   ....[0]....
.L_39:
        /*00a0*/ 	.word	0x00000090


	//   ....[1]....
        /*00a4*/ 	.word	0x000004c0


	//   ....[2]....
        /*00a8*/ 	.word	0x000009c0


	//   ....[3]....
        /*00ac*/ 	.word	0x00000b00


	//   ....[4]....
        /*00b0*/ 	.word	0x00000c00


	//   ....[5]....
        /*00b4*/ 	.word	0x00000d70


	//   ....[6]....
        /*00b8*/ 	.word	0x00000f10


	//   ....[7]....
        /*00bc*/ 	.word	0x00001ff0


	//   ....[8]....
        /*00c0*/ 	.word	0x00003d00


	//   ....[9]....
        /*00c4*/ 	.word	0x00003f10


	//   ....[10]....
        /*00c8*/ 	.word	0x00003f40


	//   ....[11]....
        /*00cc*/ 	.word	0x000048e0


	//   ....[12]....
        /*00d0*/ 	.word	0x00004b10


	//----- nvinfo : EIATTR_VRC_CTA_INIT_COUNT
	.align		4
.L_40:
        /*00d4*/ 	.byte	0x02, 0x4a
        /*00d6*/ 	.byte	0x80
	.zero		1


	//----- nvinfo : EIATTR_SYSCALL_OFFSETS
	.align		4
        /*00d8*/ 	.byte	0x04, 0x46
        /*00da*/ 	.short	(.L_42 - .L_41)


	//   ....[0]....
.L_41:
        /*00dc*/ 	.word	0x00006620


	//   ....[1]....
        /*00e0*/ 	.word	0x000067a0


	//   ....[2]....
        /*00e4*/ 	.word	0x00006920


	//----- nvinfo : EIATTR_MBARRIER_INSTR_OFFSETS
	.align		4
.L_42:
        /*00e8*/ 	.byte	0x04, 0x39
        /*00ea*/ 	.short	(.L_44 - .L_43)


	//   ....[0]....
.L_43:
        /*00ec*/ 	.word	0x000005c0
        /*00f0*/ 	.word	0x000000ff
        /*00f4*/ 	.word	0x00000000
        /*00f8*/ 	.short	0x0100
        /*00fa*/ 	.byte	0x05
	.zero		1


	//   ....[1]....
        /*00fc*/ 	.word	0x000005d0
        /*0100*/ 	.word	0x000000ff
        /*0104*/ 	.word	0x000000f8
        /*0108*/ 	.short	0x0100
        /*010a*/ 	.byte	0x05
	.zero		1


	//   ....[2]....
        /*010c*/ 	.word	0x000005e0
        /*0110*/ 	.word	0x000000ff
        /*0114*/ 	.word	0x00000008
        /*0118*/ 	.short	0x0100
        /*011a*/ 	.byte	0x05
	.zero		1


	//   ....[3]....
        /*011c*/ 	.word	0x000005f0
        /*0120*/ 	.word	0x000000ff
        /*0124*/ 	.word	0x00000100
        /*0128*/ 	.short	0x0100
        /*012a*/ 	.byte	0x05
	.zero		1


	//   ....[4]....
        /*012c*/ 	.word	0x00000600
        /*0130*/ 	.word	0x000000ff
        /*0134*/ 	.word	0x00000010
        /*0138*/ 	.short	0x0100
        /*013a*/ 	.byte	0x05
	.zero		1


	//   ....[5]....
        /*013c*/ 	.word	0x00000610
        /*0140*/ 	.word	0x000000ff
        /*0144*/ 	.word	0x00000108
        /*0148*/ 	.short	0x0100
        /*014a*/ 	.byte	0x05
	.zero		1


	//   ....[6]....
        /*014c*/ 	.word	0x00000620
        /*0150*/ 	.word	0x000000ff
        /*0154*/ 	.word	0x00000018
        /*0158*/ 	.short	0x0100
        /*015a*/ 	.byte	0x05
	.zero		1


	//   ....[7]....
        /*015c*/ 	.word	0x00000630
        /*0160*/ 	.word	0x000000ff
        /*0164*/ 	.word	0x00000110
        /*0168*/ 	.short	0x0100
        /*016a*/ 	.byte	0x05
	.zero		1


	//   ....[8]....
        /*016c*/ 	.word	0x00000640
        /*0170*/ 	.word	0x000000ff
        /*0174*/ 	.word	0x00000020
        /*0178*/ 	.short	0x0100
        /*017a*/ 	.byte	0x05
	.zero		1


	//   ....[9]....
        /*017c*/ 	.word	0x00000650
        /*0180*/ 	.word	0x000000ff
        /*0184*/ 	.word	0x00000118
        /*0188*/ 	.short	0x0100
        /*018a*/ 	.byte	0x05
	.zero		1


	//   ....[10]....
        /*018c*/ 	.word	0x00000660
        /*0190*/ 	.word	0x000000ff
        /*0194*/ 	.word	0x00000028
        /*0198*/ 	.short	0x0100
        /*019a*/ 	.byte	0x05
	.zero		1


	//   ....[11]....
        /*019c*/ 	.word	0x00000670
        /*01a0*/ 	.word	0x000000ff
        /*01a4*/ 	.word	0x00000120
        /*01a8*/ 	.short	0x0100
        /*01aa*/ 	.byte	0x05
	.zero		1


	//   ....[12]....
        /*01ac*/ 	.word	0x00000680
        /*01b0*/ 	.word	0x000000ff
        /*01b4*/ 	.word	0x00000030
        /*01b8*/ 	.short	0x0100
        /*01ba*/ 	.byte	0x05
	.zero		1


	//   ....[13]....
        /*01bc*/ 	.word	0x00000690
        /*01c0*/ 	.word	0x000000ff
        /*01c4*/ 	.word	0x00000128
        /*01c8*/ 	.short	0x0100
        /*01ca*/ 	.byte	0x05
	.zero		1


	//   ....[14]....
        /*01cc*/ 	.word	0x000006a0
        /*01d0*/ 	.word	0x000000ff
        /*01d4*/ 	.word	0x00000038
        /*01d8*/ 	.short	0x0100
        /*01da*/ 	.byte	0x05
	.zero		1


	//   ....[15]....
        /*01dc*/ 	.word	0x000006b0
        /*01e0*/ 	.word	0x000000ff
        /*01e4*/ 	.word	0x00000130
        /*01e8*/ 	.short	0x0100
        /*01ea*/ 	.byte	0x05
	.zero		1


	//   ....[16]....
        /*01ec*/ 	.word	0x000006c0
        /*01f0*/ 	.word	0x000000ff
        /*01f4*/ 	.word	0x00000040
        /*01f8*/ 	.short	0x0100
        /*01fa*/ 	.byte	0x05
	.zero		1


	//   ....[17]....
        /*01fc*/ 	.word	0x000006d0
        /*0200*/ 	.word	0x000000ff
        /*0204*/ 	.word	0x00000138
        /*0208*/ 	.short	0x0100
        /*020a*/ 	.byte	0x05
	.zero		1


	//   ....[18]....
        /*020c*/ 	.word	0x000006e0
        /*0210*/ 	.word	0x000000ff
        /*0214*/ 	.word	0x00000048
        /*0218*/ 	.short	0x0100
        /*021a*/ 	.byte	0x05
	.zero		1


	//   ....[19]....
        /*021c*/ 	.word	0x000006f0
        /*0220*/ 	.word	0x000000ff
        /*0224*/ 	.word	0x00000140
        /*0228*/ 	.short	0x0100
        /*022a*/ 	.byte	0x05
	.zero		1


	//   ....[20]....
        /*022c*/ 	.word	0x00000700
        /*0230*/ 	.word	0x000000ff
        /*0234*/ 	.word	0x00000050
        /*0238*/ 	.short	0x0100
        /*023a*/ 	.byte	0x05
	.zero		1


	//   ....[21]....
        /*023c*/ 	.word	0x00000710
        /*0240*/ 	.word	0x000000ff
        /*0244*/ 	.word	0x00000148
        /*0248*/ 	.short	0x0100
        /*024a*/ 	.byte	0x05
	.zero		1


	//   ....[22]....
        /*024c*/ 	.word	0x00000720
        /*0250*/ 	.word	0x000000ff
        /*0254*/ 	.word	0x00000058
        /*0258*/ 	.short	0x0100
        /*025a*/ 	.byte	0x05
	.zero		1


	//   ....[23]....
        /*025c*/ 	.word	0x00000730
        /*0260*/ 	.word	0x000000ff
        /*0264*/ 	.word	0x00000150
        /*0268*/ 	.short	0x0100
        /*026a*/ 	.byte	0x05
	.zero		1


	//   ....[24]....
        /*026c*/ 	.word	0x00000740
        /*0270*/ 	.word	0x000000ff
        /*0274*/ 	.word	0x00000060
        /*0278*/ 	.short	0x0100
        /*027a*/ 	.byte	0x05
	.zero		1


	//   ....[25]....
        /*027c*/ 	.word	0x00000750
        /*0280*/ 	.word	0x000000ff
        /*0284*/ 	.word	0x00000158
        /*0288*/ 	.short	0x0100
        /*028a*/ 	.byte	0x05
	.zero		1


	//   ....[26]....
        /*028c*/ 	.word	0x00000760
        /*0290*/ 	.word	0x000000ff
        /*0294*/ 	.word	0x00000068
        /*0298*/ 	.short	0x0100
        /*029a*/ 	.byte	0x05
	.zero		1


	//   ....[27]....
        /*029c*/ 	.word	0x00000770
        /*02a0*/ 	.word	0x000000ff
        /*02a4*/ 	.word	0x00000160
        /*02a8*/ 	.short	0x0100
        /*02aa*/ 	.byte	0x05
	.zero		1


	//   ....[28]....
        /*02ac*/ 	.word	0x00000780
        /*02b0*/ 	.word	0x000000ff
        /*02b4*/ 	.word	0x00000070
        /*02b8*/ 	.short	0x0100
        /*02ba*/ 	.byte	0x05
	.zero		1


	//   ....[29]....
        /*02bc*/ 	.word	0x00000790
        /*02c0*/ 	.word	0x000000ff
        /*02c4*/ 	.word	0x00000168
        /*02c8*/ 	.short	0x0100
        /*02ca*/ 	.byte	0x05
	.zero		1


	//   ....[30]....
        /*02cc*/ 	.word	0x000007a0
        /*02d0*/ 	.word	0x000000ff
        /*02d4*/ 	.word	0x00000078
        /*02d8*/ 	.short	0x0100
        /*02da*/ 	.byte	0x05
	.zero		1


	//   ....[31]....
        /*02dc*/ 	.word	0x000007b0
        /*02e0*/ 	.word	0x000000ff
        /*02e4*/ 	.word	0x00000170
        /*02e8*/ 	.short	0x0100
        /*02ea*/ 	.byte	0x05
	.zero		1


	//   ....[32]....
        /*02ec*/ 	.word	0x000007c0
        /*02f0*/ 	.word	0x000000ff
        /*02f4*/ 	.word	0x00000080
        /*02f8*/ 	.short	0x0100
        /*02fa*/ 	.byte	0x05
	.zero		1


	//   ....[33]....
        /*02fc*/ 	.word	0x000007d0
        /*0300*/ 	.word	0x000000ff
        /*0304*/ 	.word	0x00000178
        /*0308*/ 	.short	0x0100
        /*030a*/ 	.byte	0x05
	.zero		1


	//   ....[34]....
        /*030c*/ 	.word	0x000007e0
        /*0310*/ 	.word	0x000000ff
        /*0314*/ 	.word	0x00000088
        /*0318*/ 	.short	0x0100
        /*031a*/ 	.byte	0x05
	.zero		1


	//   ....[35]....
        /*031c*/ 	.word	0x000007f0
        /*0320*/ 	.word	0x000000ff
        /*0324*/ 	.word	0x00000180
        /*0328*/ 	.short	0x0100
        /*032a*/ 	.byte	0x05
	.zero		1


	//   ....[36]....
        /*032c*/ 	.word	0x00000800
        /*0330*/ 	.word	0x000000ff
        /*0334*/ 	.word	0x00000090
        /*0338*/ 	.short	0x0100
        /*033a*/ 	.byte	0x05
	.zero		1


	//   ....[37]....
        /*033c*/ 	.word	0x00000810
        /*0340*/ 	.word	0x000000ff
        /*0344*/ 	.word	0x00000188
        /*0348*/ 	.short	0x0100
        /*034a*/ 	.byte	0x05
	.zero		1


	//   ....[38]....
        /*034c*/ 	.word	0x00000820
        /*0350*/ 	.word	0x000000ff
        /*0354*/ 	.word	0x00000098
        /*0358*/ 	.short	0x0100
        /*035a*/ 	.byte	0x05
	.zero		1


	//   ....[39]....
        /*035c*/ 	.word	0x00000830
        /*0360*/ 	.word	0x000000ff
        /*0364*/ 	.word	0x00000190
        /*0368*/ 	.short	0x0100
        /*036a*/ 	.byte	0x05
	.zero		1


	//   ....[40]....
        /*036c*/ 	.word	0x00000840
        /*0370*/ 	.word	0x000000ff
        /*0374*/ 	.word	0x000000a0
        /*0378*/ 	.short	0x0100
        /*037a*/ 	.byte	0x05
	.zero		1


	//   ....[41]....
        /*037c*/ 	.word	0x00000850
        /*0380*/ 	.word	0x000000ff
        /*0384*/ 	.word	0x00000198
        /*0388*/ 	.short	0x0100
        /*038a*/ 	.byte	0x05
	.zero		1


	//   ....[42]....
        /*038c*/ 	.word	0x00000860
        /*0390*/ 	.word	0x000000ff
        /*0394*/ 	.word	0x000000a8
        /*0398*/ 	.short	0x0100
        /*039a*/ 	.byte	0x05
	.zero		1


	//   ....[43]....
        /*039c*/ 	.word	0x00000870
        /*03a0*/ 	.word	0x000000ff
        /*03a4*/ 	.word	0x000001a0
        /*03a8*/ 	.short	0x0100
        /*03aa*/ 	.byte	0x05
	.zero		1


	//   ....[44]....
        /*03ac*/ 	.word	0x00000880
        /*03b0*/ 	.word	0x000000ff
        /*03b4*/ 	.word	0x000000b0
        /*03b8*/ 	.short	0x0100
        /*03ba*/ 	.byte	0x05
	.zero		1


	//   ....[45]....
        /*03bc*/ 	.word	0x00000890
        /*03c0*/ 	.word	0x000000ff
        /*03c4*/ 	.word	0x000001a8
        /*03c8*/ 	.short	0x0100
        /*03ca*/ 	.byte	0x05
	.zero		1


	//   ....[46]....
        /*03cc*/ 	.word	0x000008a0
        /*03d0*/ 	.word	0x000000ff
        /*03d4*/ 	.word	0x000000b8
        /*03d8*/ 	.short	0x0100
        /*03da*/ 	.byte	0x05
	.zero		1


	//   ....[47]....
        /*03dc*/ 	.word	0x000008b0
        /*03e0*/ 	.word	0x000000ff
        /*03e4*/ 	.word	0x000001b0
        /*03e8*/ 	.short	0x0100
        /*03ea*/ 	.byte	0x05
	.zero		1


	//   ....[48]....
        /*03ec*/ 	.word	0x000008c0
        /*03f0*/ 	.word	0x000000ff
        /*03f4*/ 	.word	0x000000c0
        /*03f8*/ 	.short	0x0100
        /*03fa*/ 	.byte	0x05
	.zero		1


	//   ....[49]....
        /*03fc*/ 	.word	0x000008d0
        /*0400*/ 	.word	0x000000ff
        /*0404*/ 	.word	0x000001b8
        /*0408*/ 	.short	0x0100
        /*040a*/ 	.byte	0x05
	.zero		1


	//   ....[50]....
        /*040c*/ 	.word	0x000008e0
        /*0410*/ 	.word	0x000000ff
        /*0414*/ 	.word	0x000000c8
        /*0418*/ 	.short	0x0100
        /*041a*/ 	.byte	0x05
	.zero		1


	//   ....[51]....
        /*041c*/ 	.word	0x000008f0
        /*0420*/ 	.word	0x000000ff
        /*0424*/ 	.word	0x000001c0
        /*0428*/ 	.short	0x0100
        /*042a*/ 	.byte	0x05
	.zero		1


	//   ....[52]....
        /*042c*/ 	.word	0x00000900
        /*0430*/ 	.word	0x000000ff
        /*0434*/ 	.word	0x000000d0
        /*0438*/ 	.short	0x0100
        /*043a*/ 	.byte	0x05
	.zero		1


	//   ....[53]....
        /*043c*/ 	.word	0x00000910
        /*0440*/ 	.word	0x000000ff
        /*0444*/ 	.word	0x000001c8
        /*0448*/ 	.short	0x0100
        /*044a*/ 	.byte	0x05
	.zero		1


	//   ....[54]....
        /*044c*/ 	.word	0x00000920
        /*0450*/ 	.word	0x000000ff
        /*0454*/ 	.word	0x000000d8
        /*0458*/ 	.short	0x0100
        /*045a*/ 	.byte	0x05
	.zero		1


	//   ....[55]....
        /*045c*/ 	.word	0x00000930
        /*0460*/ 	.word	0x000000ff
        /*0464*/ 	.word	0x000001d0
        /*0468*/ 	.short	0x0100
        /*046a*/ 	.byte	0x05
	.zero		1


	//   ....[56]....
        /*046c*/ 	.word	0x00000940
        /*0470*/ 	.word	0x000000ff
        /*0474*/ 	.word	0x000000e0
        /*0478*/ 	.short	0x0100
        /*047a*/ 	.byte	0x05
	.zero		1


	//   ....[57]....
        /*047c*/ 	.word	0x00000950
        /*0480*/ 	.word	0x000000ff
        /*0484*/ 	.word	0x000001d8
        /*0488*/ 	.short	0x0100
        /*048a*/ 	.byte	0x05
	.zero		1


	//   ....[58]....
        /*048c*/ 	.word	0x00000960
        /*0490*/ 	.word	0x000000ff
        /*0494*/ 	.word	0x000000e8
        /*0498*/ 	.short	0x0100
        /*049a*/ 	.byte	0x05
	.zero		1


	//   ....[59]....
        /*049c*/ 	.word	0x00000970
        /*04a0*/ 	.word	0x000000ff
        /*04a4*/ 	.word	0x000001e0
        /*04a8*/ 	.short	0x0100
        /*04aa*/ 	.byte	0x05
	.zero		1


	//   ....[60]....
        /*04ac*/ 	.word	0x00000980
        /*04b0*/ 	.word	0x000000ff
        /*04b4*/ 	.word	0x000000f0
        /*04b8*/ 	.short	0x0100
        /*04ba*/ 	.byte	0x05
	.zero		1


	//   ....[61]....
        /*04bc*/ 	.word	0x00000990
        /*04c0*/ 	.word	0x000000ff
        /*04c4*/ 	.word	0x000001e8
        /*04c8*/ 	.short	0x0100
        /*04ca*/ 	.byte	0x05
	.zero		1


	//   ....[62]....
        /*04cc*/ 	.word	0x00000ad0
        /*04d0*/ 	.word	0x000000ff
        /*04d4*/ 	.word	0x000001f0
        /*04d8*/ 	.short	0x0100
        /*04da*/ 	.byte	0x07
	.zero		1


	//   ....[63]....
        /*04dc*/ 	.word	0x00000ae0
        /*04e0*/ 	.word	0x000000ff
        /*04e4*/ 	.word	0x000001f8
        /*04e8*/ 	.short	0x0100
        /*04ea*/ 	.byte	0x07
	.zero		1


	//   ....[64]....
        /*04ec*/ 	.word	0x00000bd0
        /*04f0*/ 	.word	0x000000ff
        /*04f4*/ 	.word	0x00000200
        /*04f8*/ 	.short	0x0100
        /*04fa*/ 	.byte	0x05
	.zero		1


	//   ....[65]....
        /*04fc*/ 	.word	0x00000be0
        /*0500*/ 	.word	0x000000ff
        /*0504*/ 	.word	0x00000208
        /*0508*/ 	.short	0x0100
        /*050a*/ 	.byte	0x05
	.zero		1


	//   ....[66]....
        /*050c*/ 	.word	0x00000d20
        /*0510*/ 	.word	0x000000ff
        /*0514*/ 	.word	0x00000210
        /*0518*/ 	.short	0x0100
        /*051a*/ 	.byte	0x05
	.zero		1


	//   ....[67]....
        /*051c*/ 	.word	0x00000d30
        /*0520*/ 	.word	0x000000ff
        /*0524*/ 	.word	0x00000220
        /*0528*/ 	.short	0x0100
        /*052a*/ 	.byte	0x05
	.zero		1


	//   ....[68]....
        /*052c*/ 	.word	0x00000d40
        /*0530*/ 	.word	0x000000ff
        /*0534*/ 	.word	0x00000218
        /*0538*/ 	.short	0x0100
        /*053a*/ 	.byte	0x05
	.zero		1


	//   ....[69]....
        /*053c*/ 	.word	0x00000d50
        /*0540*/ 	.word	0x000000ff
        /*0544*/ 	.word	0x00000228
        /*0548*/ 	.short	0x0100
        /*054a*/ 	.byte	0x05
	.zero		1


	//   ....[70]....
        /*054c*/ 	.word	0x00000e80
        /*0550*/ 	.word	0x000000ff
        /*0554*/ 	.word	0x00000230
        /*0558*/ 	.short	0x0100
        /*055a*/ 	.byte	0x07
	.zero		1


	//   ....[71]....
        /*055c*/ 	.word	0x00000e90
        /*0560*/ 	.word	0x000000ff
        /*0564*/ 	.word	0x00000250
        /*0568*/ 	.short	0x0100
        /*056a*/ 	.byte	0x07
	.zero		1


	//   ....[72]....
        /*056c*/ 	.word	0x00000ea0
        /*0570*/ 	.word	0x000000ff
        /*0574*/ 	.word	0x00000238
        /*0578*/ 	.short	0x0100
        /*057a*/ 	.byte	0x07
	.zero		1


	//   ....[73]....
        /*057c*/ 	.word	0x00000eb0
        /*0580*/ 	.word	0x000000ff
        /*0584*/ 	.word	0x00000258
        /*0588*/ 	.short	0x0100
        /*058a*/ 	.byte	0x07
	.zero		1


	//   ....[74]....
        /*058c*/ 	.word	0x00000ec0
        /*0590*/ 	.word	0x000000ff
        /*0594*/ 	.word	0x00000240
        /*0598*/ 	.short	0x0100
        /*059a*/ 	.byte	0x07
	.zero		1


	//   ....[75]....
        /*059c*/ 	.word	0x00000ed0
        /*05a0*/ 	.word	0x000000ff
        /*05a4*/ 	.word	0x00000260
        /*05a8*/ 	.short	0x0100
        /*05aa*/ 	.byte	0x07
	.zero		1


	//   ....[76]....
        /*05ac*/ 	.word	0x00000ee0
        /*05b0*/ 	.word	0x000000ff
        /*05b4*/ 	.word	0x00000248
        /*05b8*/ 	.short	0x0100
        /*05ba*/ 	.byte	0x07
	.zero		1


	//   ....[77]....
        /*05bc*/ 	.word	0x00000ef0
        /*05c0*/ 	.word	0x000000ff
        /*05c4*/ 	.word	0x00000268
        /*05c8*/ 	.short	0x0100
        /*05ca*/ 	.byte	0x07
	.zero		1


	//   ....[78]....
        /*05cc*/ 	.word	0x00000fe0
        /*05d0*/ 	.word	0x000000ff
        /*05d4*/ 	.word	0x00000270
        /*05d8*/ 	.short	0x0100
        /*05da*/ 	.byte	0x05
	.zero		1


	//   ....[79]....
        /*05dc*/ 	.word	0x00000ff0
        /*05e0*/ 	.word	0x000000ff
        /*05e4*/ 	.word	0x00000280
        /*05e8*/ 	.short	0x0100
        /*05ea*/ 	.byte	0x05
	.zero		1


	//   ....[80]....
        /*05ec*/ 	.word	0x00001000
        /*05f0*/ 	.word	0x000000ff
        /*05f4*/ 	.word	0x00000278
        /*05f8*/ 	.short	0x0100
        /*05fa*/ 	.byte	0x05
	.zero		1


	//   ....[81]....
        /*05fc*/ 	.word	0x00001010
        /*0600*/ 	.word	0x000000ff
        /*0604*/ 	.word	0x00000288
        /*0608*/ 	.short	0x0100
        /*060a*/ 	.byte	0x05
	.zero		1


	//   ....[82]....
        /*060c*/ 	.word	0x000018f0
        /*0610*/ 	.word	0x00000003
        /*0614*/ 	.word	0x00000280
        /*0618*/ 	.short	0x010a
        /*061a*/ 	.byte	0xff
	.zero		1


	//   ....[83]....
        /*061c*/ 	.word	0x00001920
        /*0620*/ 	.word	0x00000003
        /*0624*/ 	.word	0x00000270
        /*0628*/ 	.short	0x0101
        /*062a*/ 	.byte	0xff
	.zero		1


	//   ....[84]....
        /*062c*/ 	.word	0x000019f0
        /*0630*/ 	.word	0x000000ff
        /*0634*/ 	.word	0x000000f8
        /*0638*/ 	.short	0x010a
        /*063a*/ 	.byte	0x05
	.zero		1


	//   ....[85]....
        /*063c*/ 	.word	0x00001a90
        /*0640*/ 	.word	0x000000ff
        /*0644*/ 	.word	0x000000f8
        /*0648*/ 	.short	0x010a
        /*064a*/ 	.byte	0x21
	.zero		1


	//   ....[86]....
        /*064c*/ 	.word	0x00001be0
        /*0650*/ 	.word	0x000000ff
        /*0654*/ 	.word	0x000000f8
        /*0658*/ 	.short	0x010a
        /*065a*/ 	.byte	0x08
	.zero		1


	//   ....[87]....
        /*065c*/ 	.word	0x00001cf0
        /*0660*/ 	.word	0x000000ff
        /*0664*/ 	.word	0x00000208
        /*0668*/ 	.short	0x0101
        /*066a*/ 	.byte	0x04
	.zero		1


	//   ....[88]....
        /*066c*/ 	.word	0x00001d10
        /*0670*/ 	.word	0x000000ff
        /*0674*/ 	.word	0x000000f8
        /*0678*/ 	.short	0x010a
        /*067a*/ 	.byte	0x05
	.zero		1


	//   ....[89]....
        /*067c*/ 	.word	0x00001d90
        /*0680*/ 	.word	0x000000ff
        /*0684*/ 	.word	0x000000f8
        /*0688*/ 	.short	0x010a
        /*068a*/ 	.byte	0x11
	.zero		1


	//   ....[90]....
        /*068c*/ 	.word	0x00001ee0
        /*0690*/ 	.word	0x000000ff
        /*0694*/ 	.word	0x000000f8
        /*0698*/ 	.short	0x010a
        /*069a*/ 	.byte	0x08
	.zero		1


	//   ....[91]....
        /*069c*/ 	.word	0x00002020
        /*06a0*/ 	.word	0x00000002
        /*06a4*/ 	.word	0x00000210
        /*06a8*/ 	.short	0x010a
        /*06aa*/ 	.byte	0xff
	.zero		1


	//   ....[92]....
        /*06ac*/ 	.word	0x000020e0
        /*06b0*/ 	.word	0x00000002
        /*06b4*/ 	.word	0x00000000
        /*06b8*/ 	.short	0x0101
        /*06ba*/ 	.byte	0xff
	.zero		1


	//   ....[93]....
        /*06bc*/ 	.word	0x00002640
        /*06c0*/ 	.word	0x000000ff
        /*06c4*/ 	.word	0x00000000
        /*06c8*/ 	.short	0x010a
        /*06ca*/ 	.byte	0x05
	.zero		1


	//   ....[94]....
        /*06cc*/ 	.word	0x000026d0
        /*06d0*/ 	.word	0x000000ff
        /*06d4*/ 	.word	0x00000000
        /*06d8*/ 	.short	0x010a
        /*06da*/ 	.byte	0x05
	.zero		1


	//   ....[95]....
        /*06dc*/ 	.word	0x00002760
        /*06e0*/ 	.word	0x000000ff
        /*06e4*/ 	.word	0x00000000
        /*06e8*/ 	.short	0x010a
        /*06ea*/ 	.byte	0x05
	.zero		1


	//   ....[96]....
        /*06ec*/ 	.word	0x000027f0
        /*06f0*/ 	.word	0x000000ff
        /*06f4*/ 	.word	0x00000000
        /*06f8*/ 	.short	0x010a
        /*06fa*/ 	.byte	0x05
	.zero		1


	//   ....[97]....
        /*06fc*/ 	.word	0x00002880
        /*0700*/ 	.word	0x000000ff
        /*0704*/ 	.word	0x00000000
        /*0708*/ 	.short	0x010a
        /*070a*/ 	.byte	0x05
	.zero		1


	//   ....[98]....
        /*070c*/ 	.word	0x00002910
        /*0710*/ 	.word	0x000000ff
        /*0714*/ 	.word	0x00000000
        /*0718*/ 	.short	0x010a
        /*071a*/ 	.byte	0x05
	.zero		1


	//   ....[99]....
        /*071c*/ 	.word	0x000029a0
        /*0720*/ 	.word	0x000000ff
        /*0724*/ 	.word	0x00000000
        /*0728*/ 	.short	0x010a
        /*072a*/ 	.byte	0x05
	.zero		1


	//   ....[100]....
        /*072c*/ 	.word	0x00002a30
        /*0730*/ 	.word	0x000000ff
        /*0734*/ 	.word	0x00000000
        /*0738*/ 	.short	0x010a
        /*073a*/ 	.byte	0x05
	.zero		1


	//   ....[101]....
        /*073c*/ 	.word	0x00002ac0
        /*0740*/ 	.word	0x000000ff
        /*0744*/ 	.word	0x00000000
        /*0748*/ 	.short	0x010a
        /*074a*/ 	.byte	0x05
	.zero		1


	//   ....[102]....
        /*074c*/ 	.word	0x00002b50
        /*0750*/ 	.word	0x000000ff
        /*0754*/ 	.word	0x00000000
        /*0758*/ 	.short	0x010a
        /*075a*/ 	.byte	0x05
	.zero		1


	//   ....[103]....
        /*075c*/ 	.word	0x00002be0
        /*0760*/ 	.word	0x000000ff
        /*0764*/ 	.word	0x00000000
        /*0768*/ 	.short	0x010a
        /*076a*/ 	.byte	0x05
	.zero		1


	//   ....[104]....
        /*076c*/ 	.word	0x00002c70
        /*0770*/ 	.word	0x000000ff
        /*0774*/ 	.word	0x00000000
        /*0778*/ 	.short	0x010a
        /*077a*/ 	.byte	0x05
	.zero		1


	//   ....[105]....
        /*077c*/ 	.word	0x00002d00
        /*0780*/ 	.word	0x000000ff
        /*0784*/ 	.word	0x00000000
        /*0788*/ 	.short	0x010a
        /*078a*/ 	.byte	0x05
	.zero		1


	//   ....[106]....
        /*078c*/ 	.word	0x00002d90
        /*0790*/ 	.word	0x000000ff
        /*0794*/ 	.word	0x00000000
        /*0798*/ 	.short	0x010a
        /*079a*/ 	.byte	0x05
	.zero		1


	//   ....[107]....
        /*079c*/ 	.word	0x00002e20
        /*07a0*/ 	.word	0x000000ff
        /*07a4*/ 	.word	0x00000000
        /*07a8*/ 	.short	0x010a
        /*07aa*/ 	.byte	0x05
	.zero		1


	//   ....[108]....
        /*07ac*/ 	.word	0x00002eb0
        /*07b0*/ 	.word	0x000000ff
        /*07b4*/ 	.word	0x00000000
        /*07b8*/ 	.short	0x010a
        /*07ba*/ 	.byte	0x05
	.zero		1


	//   ....[109]....
        /*07bc*/ 	.word	0x00002f40
        /*07c0*/ 	.word	0x000000ff
        /*07c4*/ 	.word	0x00000000
        /*07c8*/ 	.short	0x010a
        /*07ca*/ 	.byte	0x05
	.zero		1


	//   ....[110]....
        /*07cc*/ 	.word	0x00002fd0
        /*07d0*/ 	.word	0x000000ff
        /*07d4*/ 	.word	0x00000000
        /*07d8*/ 	.short	0x010a
        /*07da*/ 	.byte	0x05
	.zero		1


	//   ....[111]....
        /*07dc*/ 	.word	0x00003060
        /*07e0*/ 	.word	0x000000ff
        /*07e4*/ 	.word	0x00000000
        /*07e8*/ 	.short	0x010a
        /*07ea*/ 	.byte	0x05
	.zero		1


	//   ....[112]....
        /*07ec*/ 	.word	0x000030f0
        /*07f0*/ 	.word	0x000000ff
        /*07f4*/ 	.word	0x00000000
        /*07f8*/ 	.short	0x010a
        /*07fa*/ 	.byte	0x05
	.zero		1


	//   ....[113]....
        /*07fc*/ 	.word	0x00003180
        /*0800*/ 	.word	0x000000ff
        /*0804*/ 	.word	0x00000000
        /*0808*/ 	.short	0x010a
        /*080a*/ 	.byte	0x05
	.zero		1


	//   ....[114]....
        /*080c*/ 	.word	0x00003210
        /*0810*/ 	.word	0x000000ff
        /*0814*/ 	.word	0x00000000
        /*0818*/ 	.short	0x010a
        /*081a*/ 	.byte	0x05
	.zero		1


	//   ....[115]....
        /*081c*/ 	.word	0x000032a0
        /*0820*/ 	.word	0x000000ff
        /*0824*/ 	.word	0x00000000
        /*0828*/ 	.short	0x010a
        /*082a*/ 	.byte	0x05
	.zero		1


	//   ....[116]....
        /*082c*/ 	.word	0x00003330
        /*0830*/ 	.word	0x000000ff
        /*0834*/ 	.word	0x00000000
        /*0838*/ 	.short	0x010a
        /*083a*/ 	.byte	0x05
	.zero		1


	//   ....[117]....
        /*083c*/ 	.word	0x000033c0
        /*0840*/ 	.word	0x000000ff
        /*0844*/ 	.word	0x00000000
        /*0848*/ 	.short	0x010a
        /*084a*/ 	.byte	0x05
	.zero		1


	//   ....[118]....
        /*084c*/ 	.word	0x00003450
        /*0850*/ 	.word	0x000000ff
        /*0854*/ 	.word	0x00000000
        /*0858*/ 	.short	0x010a
        /*085a*/ 	.byte	0x05
	.zero		1


	//   ....[119]....
        /*085c*/ 	.word	0x000034e0
        /*0860*/ 	.word	0x000000ff
        /*0864*/ 	.word	0x00000000
        /*0868*/ 	.short	0x010a
        /*086a*/ 	.byte	0x05
	.zero		1


	//   ....[120]....
        /*086c*/ 	.word	0x00003570
        /*0870*/ 	.word	0x000000ff
        /*0874*/ 	.word	0x00000000
        /*0878*/ 	.short	0x010a
        /*087a*/ 	.byte	0x05
	.zero		1


	//   ....[121]....
        /*087c*/ 	.word	0x00003600
        /*0880*/ 	.word	0x000000ff
        /*0884*/ 	.word	0x00000000
        /*0888*/ 	.short	0x010a
        /*088a*/ 	.byte	0x05
	.zero		1


	//   ....[122]....
        /*088c*/ 	.word	0x00003690
        /*0890*/ 	.word	0x000000ff
        /*0894*/ 	.word	0x00000000
        /*0898*/ 	.short	0x010a
        /*089a*/ 	.byte	0x05
	.zero		1


	//   ....[123]....
        /*089c*/ 	.word	0x00003730
        /*08a0*/ 	.word	0x00000000
        /*08a4*/ 	.word	0x00000000
        /*08a8*/ 	.short	0x010a
        /*08aa*/ 	.byte	0xff
	.zero		1


	//   ....[124]....
        /*08ac*/ 	.word	0x00003850
        /*08b0*/ 	.word	0x00000000
        /*08b4*/ 	.word	0x00000270
        /*08b8*/ 	.short	0x010a
        /*08ba*/ 	.byte	0xff
	.zero		1


	//   ....[125]....
        /*08bc*/ 	.word	0x000038b0
        /*08c0*/ 	.word	0x00000004
        /*08c4*/ 	.word	0x00000000
        /*08c8*/ 	.short	0x0101
        /*08ca*/ 	.byte	0xff
	.zero		1


	//   ....[126]....
        /*08cc*/ 	.word	0x000038d0
        /*08d0*/ 	.word	0x000000ff
        /*08d4*/ 	.word	0x00000220
        /*08d8*/ 	.short	0x010a
        /*08da*/ 	.byte	0x05
	.zero		1


	//   ....[127]....
        /*08dc*/ 	.word	0x000039f0
        /*08e0*/ 	.word	0x00000000
        /*08e4*/ 	.word	0x00000210
        /*08e8*/ 	.short	0x010a
        /*08ea*/ 	.byte	0xff
	.zero		1


	//   ....[128]....
        /*08ec*/ 	.word	0x00003b00
        /*08f0*/ 	.word	0x00000000
        /*08f4*/ 	.word	0x00000000
        /*08f8*/ 	.short	0x0101
        /*08fa*/ 	.byte	0xff
	.zero		1


	//   ....[129]....
        /*08fc*/ 	.word	0x00003b90
        /*0900*/ 	.word	0x000000ff
        /*0904*/ 	.word	0x00000220
        /*0908*/ 	.short	0x0106
        /*090a*/ 	.byte	0x05
	.zero		1


	//   ....[130]....
        /*090c*/ 	.word	0x00003bb0
        /*0910*/ 	.word	0x000000ff
        /*0914*/ 	.word	0x00000220
        /*0918*/ 	.short	0x010a
        /*091a*/ 	.byte	0x05
	.zero		1


	//   ....[131]....
        /*091c*/ 	.word	0x00003c40
        /*0920*/ 	.word	0x000000ff
        /*0924*/ 	.word	0x00000220
        /*0928*/ 	.short	0x0106
        /*092a*/ 	.byte	0x04
	.zero		1


	//   ....[132]....
        /*092c*/ 	.word	0x00003c80
        /*0930*/ 	.word	0x00000000
        /*0934*/ 	.word	0x00000220
        /*0938*/ 	.short	0x010a
        /*093a*/ 	.byte	0xff
	.zero		1


	//   ....[133]....
        /*093c*/ 	.word	0x00004180
        /*0940*/ 	.word	0x00000000
        /*0944*/ 	.word	0x00000210
        /*0948*/ 	.short	0x010a
        /*094a*/ 	.byte	0xff
	.zero		1


	//   ....[134]....
        /*094c*/ 	.word	0x00004290
        /*0950*/ 	.word	0x00000003
        /*0954*/ 	.word	0x00000000
        /*0958*/ 	.short	0x0101
        /*095a*/ 	.byte	0xff
	.zero		1


	//   ....[135]....
        /*095c*/ 	.word	0x000042a0
        /*0960*/ 	.word	0x000000ff
        /*0964*/ 	.word	0x00000000
        /*0968*/ 	.short	0x010a
        /*096a*/ 	.byte	0x05
	.zero		1


	//   ....[136]....
        /*096c*/ 	.word	0x00004310
        /*0970*/ 	.word	0x000000ff
        /*0974*/ 	.word	0x00000250
        /*0978*/ 	.short	0x010a
        /*097a*/ 	.byte	0x0e
	.zero		1


	//   ....[137]....
        /*097c*/ 	.word	0x000043e0
        /*0980*/ 	.word	0x000000ff
        /*0984*/ 	.word	0x00000000
        /*0988*/ 	.short	0x010a
        /*098a*/ 	.byte	0x07
	.zero		1


	//   ....[138]....
        /*098c*/ 	.word	0x00004510
        /*0990*/ 	.word	0x000000ff
        /*0994*/ 	.word	0x00000000
        /*0998*/ 	.short	0x010a
        /*099a*/ 	.byte	0x13
	.zero		1


	//   ....[139]....
        /*099c*/ 	.word	0x00004710
        /*09a0*/ 	.word	0x000000ff
        /*09a4*/ 	.word	0x00000000
        /*09a8*/ 	.short	0x010a
        /*09aa*/ 	.byte	0x05
	.zero		1


	//   ....[140]....
        /*09ac*/ 	.word	0x000047a0
        /*09b0*/ 	.word	0x000000ff
        /*09b4*/ 	.word	0x00000000
        /*09b8*/ 	.short	0x010a
        /*09ba*/ 	.byte	0x05
	.zero		1


	//   ....[141]....
        /*09bc*/ 	.word	0x00004830
        /*09c0*/ 	.word	0x000000ff
        /*09c4*/ 	.word	0x00000000
        /*09c8*/ 	.short	0x010a
        /*09ca*/ 	.byte	0x05
	.zero		1


	//   ....[142]....
        /*09cc*/ 	.word	0x000048c0
        /*09d0*/ 	.word	0x000000ff
        /*09d4*/ 	.word	0x00000000
        /*09d8*/ 	.short	0x010a
        /*09da*/ 	.byte	0x06
	.zero		1


	//   ....[143]....
        /*09dc*/ 	.word	0x00004d10
        /*09e0*/ 	.word	0x00000000
        /*09e4*/ 	.word	0x00000210
        /*09e8*/ 	.short	0x010a
        /*09ea*/ 	.byte	0xff
	.zero		1


	//   ....[144]....
        /*09ec*/ 	.word	0x00004e00
        /*09f0*/ 	.word	0x00000000
        /*09f4*/ 	.word	0x00000000
        /*09f8*/ 	.short	0x0101
        /*09fa*/ 	.byte	0xff
	.zero		1


	//   ....[145]....
        /*09fc*/ 	.word	0x00005120
        /*0a00*/ 	.word	0x000000ff
        /*0a04*/ 	.word	0x00000208
        /*0a08*/ 	.short	0x010a
        /*0a0a*/ 	.byte	0x07
	.zero		1


	//   ....[146]....
        /*0a0c*/ 	.word	0x000052a0
        /*0a10*/ 	.word	0x000000ff
        /*0a14*/ 	.word	0x000001f8
        /*0a18*/ 	.short	0x010a
        /*0a1a*/ 	.byte	0x07
	.zero		1


	//   ....[147]....
        /*0a1c*/ 	.word	0x000056a0
        /*0a20*/ 	.word	0x000000ff
        /*0a24*/ 	.word	0x000001f0
        /*0a28*/ 	.short	0x010b
        /*0a2a*/ 	.byte	0x07
	.zero		1


	//   ....[148]....
        /*0a2c*/ 	.word	0x000056c0
        /*0a30*/ 	.word	0x000000ff
        /*0a34*/ 	.word	0x00000000
        /*0a38*/ 	.short	0x0101
        /*0a3a*/ 	.byte	0x25
	.zero		1


	//   ....[149]....
        /*0a3c*/ 	.word	0x00005700
        /*0a40*/ 	.word	0x00000000
        /*0a44*/ 	.word	0x000001f8
        /*0a48*/ 	.short	0x010a
        /*0a4a*/ 	.byte	0xff
	.zero		1


	//   ....[150]....
        /*0a4c*/ 	.word	0x000059a0
        /*0a50*/ 	.word	0x00000000
        /*0a54*/ 	.word	0x00000210
        /*0a58*/ 	.short	0x010a
        /*0a5a*/ 	.byte	0xff
	.zero		1


	//   ....[151]....
        /*0a5c*/ 	.word	0x00005a90
        /*0a60*/ 	.word	0x00000000
        /*0a64*/ 	.word	0x00000000
        /*0a68*/ 	.short	0x0101
        /*0a6a*/ 	.byte	0xff
	.zero		1


	//   ....[152]....
        /*0a6c*/ 	.word	0x00006140
        /*0a70*/ 	.word	0x000000ff
        /*0a74*/ 	.word	0x000001f0
        /*0a78*/ 	.short	0x010a
        /*0a7a*/ 	.byte	0x2e
	.zero		1


	//   ....[153]....
        /*0a7c*/ 	.word	0x000061b0
        /*0a80*/ 	.word	0x000000ff
        /*0a84*/ 	.word	0x00000230
        /*0a88*/ 	.short	0x010a
        /*0a8a*/ 	.byte	0x32
	.zero		1


	//   ....[154]....
        /*0a8c*/ 	.word	0x00006270
        /*0a90*/ 	.word	0x000000ff
        /*0a94*/ 	.word	0x000001f0
        /*0a98*/ 	.short	0x010a
        /*0a9a*/ 	.byte	0x2e
	.zero		1


	//   ....[155]....
        /*0a9c*/ 	.word	0x00006430
        /*0aa0*/ 	.word	0x000000ff
        /*0aa4*/ 	.word	0x00000000
        /*0aa8*/ 	.short	0x0101
        /*0aaa*/ 	.byte	0x04
	.zero		1


	//   ....[156]....
        /*0aac*/ 	.word	0x00006450
        /*0ab0*/ 	.word	0x000000ff
        /*0ab4*/ 	.word	0x00000230
        /*0ab8*/ 	.short	0x010a
        /*0aba*/ 	.byte	0x32
	.zero		1


	//   ....[157]....
        /*0abc*/ 	.word	0x00006a60
        /*0ac0*/ 	.word	0x000000ff
        /*0ac4*/ 	.word	0x00000000
        /*0ac8*/ 	.short	0x0101
        /*0aca*/ 	.byte	0x05
	.zero		1


	//   ....[158]....
        /*0acc*/ 	.word	0x000072f0
        /*0ad0*/ 	.word	0x00000003
        /*0ad4*/ 	.word	0x00000280
        /*0ad8*/ 	.short	0x010a
        /*0ada*/ 	.byte	0xff
	.zero		1


	//   ....[159]....
        /*0adc*/ 	.word	0x00007350
        /*0ae0*/ 	.word	0x00000002
        /*0ae4*/ 	.word	0x000000f8
        /*0ae8*/ 	.short	0x010a
        /*0aea*/ 	.byte	0xff
	.zero		1


	//   ....[160]....
        /*0aec*/ 	.word	0x000073b0
        /*0af0*/ 	.word	0x00000002
        /*0af4*/ 	.word	0x000000f8
        /*0af8*/ 	.short	0x010a
        /*0afa*/ 	.byte	0xff
	.zero		1


	//   ....[161]....
        /*0afc*/ 	.word	0x00007400
        /*0b00*/ 	.word	0x00000002
        /*0b04*/ 	.word	0x00000210
        /*0b08*/ 	.short	0x010a
        /*0b0a*/ 	.byte	0xff
	.zero		1


	//   ....[162]....
        /*0b0c*/ 	.word	0x00007460
        /*0b10*/ 	.word	0x00000000
        /*0b14*/ 	.word	0x00000000
        /*0b18*/ 	.short	0x010a
        /*0b1a*/ 	.byte	0xff
	.zero		1


	//   ....[163]....
        /*0b1c*/ 	.word	0x000074c0
        /*0b20*/ 	.word	0x00000000
        /*0b24*/ 	.word	0x00000000
        /*0b28*/ 	.short	0x010a
        /*0b2a*/ 	.byte	0xff
	.zero		1


	//   ....[164]....
        /*0b2c*/ 	.word	0x00007520
        /*0b30*/ 	.word	0x00000000
        /*0b34*/ 	.word	0x00000000
        /*0b38*/ 	.short	0x010a
        /*0b3a*/ 	.byte	0xff
	.zero		1


	//   ....[165]....
        /*0b3c*/ 	.word	0x00007580
        /*0b40*/ 	.word	0x00000000
        /*0b44*/ 	.word	0x00000000
        /*0b48*/ 	.short	0x010a
        /*0b4a*/ 	.byte	0xff
	.zero		1


	//   ....[166]....
        /*0b4c*/ 	.word	0x000075e0
        /*0b50*/ 	.word	0x00000000
        /*0b54*/ 	.word	0x00000000
        /*0b58*/ 	.short	0x010a
        /*0b5a*/ 	.byte	0xff
	.zero		1


	//   ....[167]....
        /*0b5c*/ 	.word	0x00007640
        /*0b60*/ 	.word	0x00000000
        /*0b64*/ 	.word	0x00000000
        /*0b68*/ 	.short	0x010a
        /*0b6a*/ 	.byte	0xff
	.zero		1


	//   ....[168]....
        /*0b6c*/ 	.word	0x000076a0
        /*0b70*/ 	.word	0x00000000
        /*0b74*/ 	.word	0x00000000
        /*0b78*/ 	.short	0x010a
        /*0b7a*/ 	.byte	0xff
	.zero		1


	//   ....[169]....
        /*0b7c*/ 	.word	0x00007700
        /*0b80*/ 	.word	0x00000000
        /*0b84*/ 	.word	0x00000000
        /*0b88*/ 	.short	0x010a
        /*0b8a*/ 	.byte	0xff
	.zero		1


	//   ....[170]....
        /*0b8c*/ 	.word	0x00007760
        /*0b90*/ 	.word	0x00000000
        /*0b94*/ 	.word	0x00000000
        /*0b98*/ 	.short	0x010a
        /*0b9a*/ 	.byte	0xff
	.zero		1


	//   ....[171]....
        /*0b9c*/ 	.word	0x000077c0
        /*0ba0*/ 	.word	0x00000000
        /*0ba4*/ 	.word	0x00000000
        /*0ba8*/ 	.short	0x010a
        /*0baa*/ 	.byte	0xff
	.zero		1


	//   ....[172]....
        /*0bac*/ 	.word	0x00007820
        /*0bb0*/ 	.word	0x00000000
        /*0bb4*/ 	.word	0x00000000
        /*0bb8*/ 	.short	0x010a
        /*0bba*/ 	.byte	0xff
	.zero		1


	//   ....[173]....
        /*0bbc*/ 	.word	0x00007880
        /*0bc0*/ 	.word	0x00000000
        /*0bc4*/ 	.word	0x00000000
        /*0bc8*/ 	.short	0x010a
        /*0bca*/ 	.byte	0xff
	.zero		1


	//   ....[174]....
        /*0bcc*/ 	.word	0x000078e0
        /*0bd0*/ 	.word	0x00000000
        /*0bd4*/ 	.word	0x00000000
        /*0bd8*/ 	.short	0x010a
        /*0bda*/ 	.byte	0xff
	.zero		1


	//   ....[175]....
        /*0bdc*/ 	.word	0x00007940
        /*0be0*/ 	.word	0x00000000
        /*0be4*/ 	.word	0x00000000
        /*0be8*/ 	.short	0x010a
        /*0bea*/ 	.byte	0xff
	.zero		1


	//   ....[176]....
        /*0bec*/ 	.word	0x000079a0
        /*0bf0*/ 	.word	0x00000000
        /*0bf4*/ 	.word	0x00000000
        /*0bf8*/ 	.short	0x010a
        /*0bfa*/ 	.byte	0xff
	.zero		1


	//   ....[177]....
        /*0bfc*/ 	.word	0x00007a00
        /*0c00*/ 	.word	0x00000000
        /*0c04*/ 	.word	0x00000000
        /*0c08*/ 	.short	0x010a
        /*0c0a*/ 	.byte	0xff
	.zero		1


	//   ....[178]....
        /*0c0c*/ 	.word	0x00007a60
        /*0c10*/ 	.word	0x00000000
        /*0c14*/ 	.word	0x00000000
        /*0c18*/ 	.short	0x010a
        /*0c1a*/ 	.byte	0xff
	.zero		1


	//   ....[179]....
        /*0c1c*/ 	.word	0x00007ac0
        /*0c20*/ 	.word	0x00000000
        /*0c24*/ 	.word	0x00000000
        /*0c28*/ 	.short	0x010a
        /*0c2a*/ 	.byte	0xff
	.zero		1


	//   ....[180]....
        /*0c2c*/ 	.word	0x00007b20
        /*0c30*/ 	.word	0x00000000
        /*0c34*/ 	.word	0x00000000
        /*0c38*/ 	.short	0x010a
        /*0c3a*/ 	.byte	0xff
	.zero		1


	//   ....[181]....
        /*0c3c*/ 	.word	0x00007b80
        /*0c40*/ 	.word	0x00000000
        /*0c44*/ 	.word	0x00000000
        /*0c48*/ 	.short	0x010a
        /*0c4a*/ 	.byte	0xff
	.zero		1


	//   ....[182]....
        /*0c4c*/ 	.word	0x00007be0
        /*0c50*/ 	.word	0x00000000
        /*0c54*/ 	.word	0x00000000
        /*0c58*/ 	.short	0x010a
        /*0c5a*/ 	.byte	0xff
	.zero		1


	//   ....[183]....
        /*0c5c*/ 	.word	0x00007c40
        /*0c60*/ 	.word	0x00000000
        /*0c64*/ 	.word	0x00000000
        /*0c68*/ 	.short	0x010a
        /*0c6a*/ 	.byte	0xff
	.zero		1


	//   ....[184]....
        /*0c6c*/ 	.word	0x00007ca0
        /*0c70*/ 	.word	0x00000000
        /*0c74*/ 	.word	0x00000000
        /*0c78*/ 	.short	0x010a
        /*0c7a*/ 	.byte	0xff
	.zero		1


	//   ....[185]....
        /*0c7c*/ 	.word	0x00007d00
        /*0c80*/ 	.word	0x00000000
        /*0c84*/ 	.word	0x00000000
        /*0c88*/ 	.short	0x010a
        /*0c8a*/ 	.byte	0xff
	.zero		1


	//   ....[186]....
        /*0c8c*/ 	.word	0x00007d60
        /*0c90*/ 	.word	0x00000000
        /*0c94*/ 	.word	0x00000000
        /*0c98*/ 	.short	0x010a
        /*0c9a*/ 	.byte	0xff
	.zero		1


	//   ....[187]....
        /*0c9c*/ 	.word	0x00007dc0
        /*0ca0*/ 	.word	0x00000000
        /*0ca4*/ 	.word	0x00000000
        /*0ca8*/ 	.short	0x010a
        /*0caa*/ 	.byte	0xff
	.zero		1


	//   ....[188]....
        /*0cac*/ 	.word	0x00007e20
        /*0cb0*/ 	.word	0x00000000
        /*0cb4*/ 	.word	0x00000000
        /*0cb8*/ 	.short	0x010a
        /*0cba*/ 	.byte	0xff
	.zero		1


	//   ....[189]....
        /*0cbc*/ 	.word	0x00007e80
        /*0cc0*/ 	.word	0x00000000
        /*0cc4*/ 	.word	0x00000000
        /*0cc8*/ 	.short	0x010a
        /*0cca*/ 	.byte	0xff
	.zero		1


	//   ....[190]....
        /*0ccc*/ 	.word	0x00007ee0
        /*0cd0*/ 	.word	0x00000000
        /*0cd4*/ 	.word	0x00000000
        /*0cd8*/ 	.short	0x010a
        /*0cda*/ 	.byte	0xff
	.zero		1


	//   ....[191]....
        /*0cdc*/ 	.word	0x00007f40
        /*0ce0*/ 	.word	0x00000000
        /*0ce4*/ 	.word	0x00000000
        /*0ce8*/ 	.short	0x010a
        /*0cea*/ 	.byte	0xff
	.zero		1


	//   ....[192]....
        /*0cec*/ 	.word	0x00007f90
        /*0cf0*/ 	.word	0x00000000
        /*0cf4*/ 	.word	0x00000270
        /*0cf8*/ 	.short	0x010a
        /*0cfa*/ 	.byte	0xff
	.zero		1


	//   ....[193]....
        /*0cfc*/ 	.word	0x00007ff0
        /*0d00*/ 	.word	0x00000000
        /*0d04*/ 	.word	0x00000220
        /*0d08*/ 	.short	0x010a
        /*0d0a*/ 	.byte	0xff
	.zero		1


	//   ....[194]....
        /*0d0c*/ 	.word	0x00008040
        /*0d10*/ 	.word	0x00000000
        /*0d14*/ 	.word	0x00000210
        /*0d18*/ 	.short	0x010a
        /*0d1a*/ 	.byte	0xff
	.zero		1


	//   ....[195]....
        /*0d1c*/ 	.word	0x000080a0
        /*0d20*/ 	.word	0x00000000
        /*0d24*/ 	.word	0x00000220
        /*0d28*/ 	.short	0x010a
        /*0d2a*/ 	.byte	0xff
	.zero		1


	//   ....[196]....
        /*0d2c*/ 	.word	0x000080f0
        /*0d30*/ 	.word	0x00000000
        /*0d34*/ 	.word	0x00000210
        /*0d38*/ 	.short	0x010a
        /*0d3a*/ 	.byte	0xff
	.zero		1


	//   ....[197]....
        /*0d3c*/ 	.word	0x00008150
        /*0d40*/ 	.word	0x00000003
        /*0d44*/ 	.word	0x00000250
        /*0d48*/ 	.short	0x010a
        /*0d4a*/ 	.byte	0xff
	.zero		1


	//   ....[198]....
        /*0d4c*/ 	.word	0x000081b0
        /*0d50*/ 	.word	0x00000000
        /*0d54*/ 	.word	0x00000000
        /*0d58*/ 	.short	0x010a
        /*0d5a*/ 	.byte	0xff
	.zero		1


	//   ....[199]....
        /*0d5c*/ 	.word	0x00008210
        /*0d60*/ 	.word	0x00000000
        /*0d64*/ 	.word	0x00000000
        /*0d68*/ 	.short	0x010a
        /*0d6a*/ 	.byte	0xff
	.zero		1


	//   ....[200]....
        /*0d6c*/ 	.word	0x00008270
        /*0d70*/ 	.word	0x00000000
        /*0d74*/ 	.word	0x00000000
        /*0d78*/ 	.short	0x010a
        /*0d7a*/ 	.byte	0xff
	.zero		1


	//   ....[201]....
        /*0d7c*/ 	.word	0x000082d0
        /*0d80*/ 	.word	0x00000000
        /*0d84*/ 	.word	0x00000000
        /*0d88*/ 	.short	0x010a
        /*0d8a*/ 	.byte	0xff
	.zero		1


	//   ....[202]....
        /*0d8c*/ 	.word	0x00008330
        /*0d90*/ 	.word	0x00000000
        /*0d94*/ 	.word	0x00000000
        /*0d98*/ 	.short	0x010a
        /*0d9a*/ 	.byte	0xff
	.zero		1


	//   ....[203]....
        /*0d9c*/ 	.word	0x00008380
        /*0da0*/ 	.word	0x00000000
        /*0da4*/ 	.word	0x00000210
        /*0da8*/ 	.short	0x010a
        /*0daa*/ 	.byte	0xff
	.zero		1


	//   ....[204]....
        /*0dac*/ 	.word	0x000083e0
        /*0db0*/ 	.word	0x00000000
        /*0db4*/ 	.word	0x00000208
        /*0db8*/ 	.short	0x010a
        /*0dba*/ 	.byte	0xff
	.zero		1


	//   ....[205]....
        /*0dbc*/ 	.word	0x00008440
        /*0dc0*/ 	.word	0x00000000
        /*0dc4*/ 	.word	0x000001f8
        /*0dc8*/ 	.short	0x010a
        /*0dca*/ 	.byte	0xff
	.zero		1


	//   ....[206]....
        /*0dcc*/ 	.word	0x00008490
        /*0dd0*/ 	.word	0x00000000
        /*0dd4*/ 	.word	0x00000210
        /*0dd8*/ 	.short	0x010a
        /*0dda*/ 	.byte	0xff
	.zero		1


	//   ....[207]....
        /*0ddc*/ 	.word	0x000084f0
        /*0de0*/ 	.word	0x00000000
        /*0de4*/ 	.word	0x000001f0
        /*0de8*/ 	.short	0x010a
        /*0dea*/ 	.byte	0xff
	.zero		1


	//   ....[208]....
        /*0dec*/ 	.word	0x00008550
        /*0df0*/ 	.word	0x00000003
        /*0df4*/ 	.word	0x00000230
        /*0df8*/ 	.short	0x010a
        /*0dfa*/ 	.byte	0xff
	.zero		1


	//----- nvinfo : EIATTR_NUM_MBARRIERS
	.align		4
.L_44:
        /*0dfc*/ 	.byte	0x03, 0x38
        /*0dfe*/ 	.short	0x0052


	//----- nvinfo : EIATTR_EXIT_INSTR_OFFSETS
	.align		4
        /*0e00*/ 	.byte	0x04, 0x1c
        /*0e02*/ 	.short	(.L_46 - .L_45)


	//   ....[0]....
.L_45:
        /*0e04*/ 	.word	0x00003760


	//   ....[1]....
        /*0e08*/ 	.word	0x00003c50


	//   ....[2]....
        /*0e0c*/ 	.word	0x00003cb0


	//   ....[3]....
        /*0e10*/ 	.word	0x00004b20


	//   ....[4]....
        /*0e14*/ 	.word	0x00005730


	//   ....[5]....
        /*0e18*/ 	.word	0x00005770


	//   ....[6]....
        /*0e1c*/ 	.word	0x000072e0


	//----- nvinfo : EIATTR_MAX_THREADS
	.align		4
.L_46:
        /*0e20*/ 	.byte	0x04, 0x05
        /*0e22*/ 	.short	(.L_48 - .L_47)
.L_47:
        /*0e24*/ 	.word	0x00000100
        /*0e28*/ 	.word	0x00000001
        /*0e2c*/ 	.word	0x00000001


	//----- nvinfo : EIATTR_CRS_STACK_SIZE
	.align		4
.L_48:
        /*0e30*/ 	.byte	0x04, 0x1e
        /*0e32*/ 	.short	(.L_50 - .L_49)
.L_49:
        /*0e34*/ 	.word	0x00000000


	//----- nvinfo : EIATTR_CBANK_PARAM_SIZE
	.align		4
.L_50:
        /*0e38*/ 	.byte	0x03, 0x19
        /*0e3a*/ 	.short	0x0800


	//----- nvinfo : EIATTR_PARAM_CBANK
	.align		4
        /*0e3c*/ 	.byte	0x04, 0x0a
        /*0e3e*/ 	.short	(.L_52 - .L_51)
	.align		4
.L_51:
        /*0e40*/ 	.word	index@(.nv.constant0._ZN7cutlass13device_kernelINS_4gemm6kernel13GemmUniversalIN4cute5tupleIJiiiiEEENS1_10collective13CollectiveMmaINS1_35MainloopSm100TmaUmmaWarpSpecializedILi31ELi2ELi4ENS5_IJNS4_1CILi1EEESB_SB_EEEEENS5_IJNSA_ILi64EEENSA_ILi48EEESE_EEENS_12float_e4m3_tENS5_IJlSB_lEEESH_SI_NS4_8TiledMMAINS4_8MMA_AtomIJNS4_10MMA_TraitsINS4_19SM100_MMA_F8F6F4_SSEJSH_SH_fSE_SF_NS4_17integral_constantINS4_4UMMA5MajorELSP_0EEESQ_NSN_INSO_7ScaleInELSR_0EEESS_EEEEEENS4_6LayoutISC_NS5_IJNSA_ILi0EEESW_SW_EEEEENS5_IJNS4_10UnderscoreESZ_SZ_EEEEENS4_13SM90_TMA_LOADENS4_14ComposedLayoutINS4_7SwizzleILi2ELi4ELi3EEENS4_18smem_ptr_flag_bitsILi8EEENSV_INS5_IJNSA_ILi8EEESE_EEENS5_IJSE_SB_EEEEEEEvNS4_8identityES12_S1C_vS1D_EENS_8epilogue10collective18CollectiveEpilogueINS1F_23Sm100TmaWarpSpecializedILi1ELi1ELi24ELb0ELb0EEEJSG_NS5_IJNSV_ISE_SB_EENSV_ISF_SB_EEEEESH_SI_SH_SI_NS1F_6fusion15FusionCallbacksIS1J_NS1N_17LinearCombinationISH_fSH_fLNS_15FloatRoundStyleE2EEESG_S1M_JEEENS4_5SM1004TMEM4LOAD25SM100_TMEM_LOAD_16dp32b8xES12_NS13_INS14_ILi0ELi4ELi3EEES17_NSV_INS5_IJS18_NSA_ILi16EEEEEENS5_IJS1Y_SB_EEEEEEENS4_39AutoVectorizingCopyWithAssumedAlignmentILi128EEENS4_14SM90_TMA_STOREES22_S24_S24_EEEvvEEEEvNT_6ParamsE)
        /*0e44*/ 	.short	0x0380
        /*0e46*/ 	.short	0x0800


	//----- nvinfo : EIATTR_SW_WAR
	.align		4
.L_52:
        /*0e48*/ 	.byte	0x04, 0x36
        /*0e4a*/ 	.short	(.L_54 - .L_53)
.L_53:
        /*0e4c*/ 	.word	0x00000008
.L_54:


//--------------------- .nv.callgraph             --------------------------
	.section	.nv.callgraph,"",@"SHT_CUDA_CALLGRAPH"
	.align	4
	.sectionentsize	8
	.align		4
        /*0000*/ 	.word	0x00000000
	.align		4
        /*0004*/ 	.word	0xffffffff
	.align		4
        /*0008*/ 	.word	index@(_ZN7cutlass13device_kernelINS_4gemm6kernel13GemmUniversalIN4cute5tupleIJiiiiEEENS1_10collective13CollectiveMmaINS1_35MainloopSm100TmaUmmaWarpSpecializedILi31ELi2ELi4ENS5_IJNS4_1CILi1EEESB_SB_EEEEENS5_IJNSA_ILi64EEENSA_ILi48EEESE_EEENS_12float_e4m3_tENS5_IJlSB_lEEESH_SI_NS4_8TiledMMAINS4_8MMA_AtomIJNS4_10MMA_TraitsINS4_19SM100_MMA_F8F6F4_SSEJSH_SH_fSE_SF_NS4_17integral_constantINS4_4UMMA5MajorELSP_0EEESQ_NSN_INSO_7ScaleInELSR_0EEESS_EEEEEENS4_6LayoutISC_NS5_IJNSA_ILi0EEESW_SW_EEEEENS5_IJNS4_10UnderscoreESZ_SZ_EEEEENS4_13SM90_TMA_LOADENS4_14ComposedLayoutINS4_7SwizzleILi2ELi4ELi3EEENS4_18smem_ptr_flag_bitsILi8EEENSV_INS5_IJNSA_ILi8EEESE_EEENS5_IJSE_SB_EEEEEEEvNS4_8identityES12_S1C_vS1D_EENS_8epilogue10collective18CollectiveEpilogueINS1F_23Sm100TmaWarpSpecializedILi1ELi1ELi24ELb0ELb0EEEJSG_NS5_IJNSV_ISE_SB_EENSV_ISF_SB_EEEEESH_SI_SH_SI_NS1F_6fusion15FusionCallbacksIS1J_NS1N_17LinearCombinationISH_fSH_fLNS_15FloatRoundStyleE2EEESG_S1M_JEEENS4_5SM1004TMEM4LOAD25SM100_TMEM_LOAD_16dp32b8xES12_NS13_INS14_ILi0ELi4ELi3EEES17_NSV_INS5_IJS18_NSA_ILi16EEEEEENS5_IJS1Y_SB_EEEEEEENS4_39AutoVectorizingCopyWithAssumedAlignmentILi128EEENS4_14SM90_TMA_STOREES22_S24_S24_EEEvvEEEEvNT_6ParamsE)
	.align		4
        /*000c*/ 	.word	index@(__assertfail)
	.align		4
        /*0010*/ 	.word	0x00000000
	.align		4
        /*0014*/ 	.word	0xfffffffe
	.align		4
        /*0018*/ 	.word	0x00000000
	.align		4
        /*001c*/ 	.word	0xfffffffd
	.align		4
        /*0020*/ 	.word	0x00000000
	.align		4
        /*0024*/ 	.word	0xfffffffc


//--------------------- .nv.constant4             --------------------------
	.section	.nv.constant4,"a",@progbits
	.align	8
	.align		8
.nv.constant4:
        /*0000*/ 	.dword	__assertfail
	.align		8
        /*0008*/ 	.dword	__unnamed_1
	.align		8
        /*0010*/ 	.dword	_ZN40_INTERNAL_dd44148b_4_k_cu_625f0452_237094cuda3std3__45__cpo5beginE
	.align		8
        /*0018*/ 	.dword	_ZN40_INTERNAL_dd44148b_4_k_cu_625f0452_237094cuda3std3__45__cpo3endE
	.align		8
        /*0020*/ 	.dword	_ZN40_INTERNAL_dd44148b_4_k_cu_625f0452_237094cuda3std3__45__cpo6cbeginE
	.align		8
        /*0028*/ 	.dword	_ZN40_INTERNAL_dd44148b_4_k_cu_625f0452_237094cuda3std3__45__cpo4cendE
	.align		8
        /*0030*/ 	.dword	_ZN40_INTERNAL_dd44148b_4_k_cu_625f0452_237094cuda3std3__442_GLOBAL__N__dd44148b_4_k_cu_625f0452_237096ignoreE
	.align		8
        /*0038*/ 	.dword	_ZN40_INTERNAL_dd44148b_4_k_cu_625f0452_237094cuda3std3__419piecewise_constructE
	.align		8
        /*0040*/ 	.dword	_ZN40_INTERNAL_dd44148b_4_k_cu_625f0452_237094cuda3std3__48in_placeE
	.align		8
        /*0048*/ 	.dword	_ZN40_INTERNAL_dd44148b_4_k_cu_625f0452_237094cuda3std6ranges3__45__cpo4swapE
	.align		8
        /*0050*/ 	.dword	_ZN40_INTERNAL_dd44148b_4_k_cu_625f0452_237094cuda3std6ranges3__45__cpo9iter_moveE
	.align		8
        /*0058*/ 	.dword	_ZN40_INTERNAL_dd44148b_4_k_cu_625f0452_237094cute7productE
	.align		8
        /*0060*/ 	.dword	_ZN40_INTERNAL_dd44148b_4_k_cu_625f0452_237094cute1_E
	.align		8
        /*0068*/ 	.dword	$str$25
	.align		8
        /*0070*/ 	.dword	$str$26


//--------------------- .text._ZN7cutlass13device_kernelINS_4gemm6kernel13GemmUniversalIN4cute5tupleIJiiiiEEENS1_10collective13CollectiveMmaINS1_35MainloopSm100TmaUmmaWarpSpecializedILi31ELi2ELi4ENS5_IJNS4_1CILi1EEESB_SB_EEEEENS5_IJNSA_ILi64EEENSA_ILi48EEESE_EEENS_12float_e4m3_tENS5_IJlSB_lEEESH_SI_NS4_8TiledMMAINS4_8MMA_AtomIJNS4_10MMA_TraitsINS4_19SM100_MMA_F8F6F4_SSEJSH_SH_fSE_SF_NS4_17integral_constantINS4_4UMMA5MajorELSP_0EEESQ_NSN_INSO_7ScaleInELSR_0EEESS_EEEEEENS4_6LayoutISC_NS5_IJNSA_ILi0EEESW_SW_EEEEENS5_IJNS4_10UnderscoreESZ_SZ_EEEEENS4_13SM90_TMA_LOADENS4_14ComposedLayoutINS4_7SwizzleILi2ELi4ELi3EEENS4_18smem_ptr_flag_bitsILi8EEENSV_INS5_IJNSA_ILi8EEESE_EEENS5_IJSE_SB_EEEEEEEvNS4_8identityES12_S1C_vS1D_EENS_8epilogue10collective18CollectiveEpilogueINS1F_23Sm100TmaWarpSpecializedILi1ELi1ELi24ELb0ELb0EEEJSG_NS5_IJNSV_ISE_SB_EENSV_ISF_SB_EEEEESH_SI_SH_SI_NS1F_6fusion15FusionCallbacksIS1J_NS1N_17LinearCombinationISH_fSH_fLNS_15FloatRoundStyleE2EEESG_S1M_JEEENS4_5SM1004TMEM4LOAD25SM100_TMEM_LOAD_16dp32b8xES12_NS13_INS14_ILi0ELi4ELi3EEES17_NSV_INS5_IJS18_NSA_ILi16EEEEEENS5_IJS1Y_SB_EEEEEEENS4_39AutoVectorizingCopyWithAssumedAlignmentILi128EEENS4_14SM90_TMA_STOREES22_S24_S24_EEEvvEEEEvNT_6ParamsE --------------------------
	.section	.text._ZN7cutlass13device_kernelINS_4gemm6kernel13GemmUniversalIN4cute5tupleIJiiiiEEENS1_10collective13CollectiveMmaINS1_35MainloopSm100TmaUmmaWarpSpecializedILi31ELi2ELi4ENS5_IJNS4_1CILi1EEESB_SB_EEEEENS5_IJNSA_ILi64EEENSA_ILi48EEESE_EEENS_12float_e4m3_tENS5_IJlSB_lEEESH_SI_NS4_8TiledMMAINS4_8MMA_AtomIJNS4_10MMA_TraitsINS4_19SM100_MMA_F8F6F4_SSEJSH_SH_fSE_SF_NS4_17integral_constantINS4_4UMMA5MajorELSP_0EEESQ_NSN_INSO_7ScaleInELSR_0EEESS_EEEEEENS4_6LayoutISC_NS5_IJNSA_ILi0EEESW_SW_EEEEENS5_IJNS4_10UnderscoreESZ_SZ_EEEEENS4_13SM90_TMA_LOADENS4_14ComposedLayoutINS4_7SwizzleILi2ELi4ELi3EEENS4_18smem_ptr_flag_bitsILi8EEENSV_INS5_IJNSA_ILi8EEESE_EEENS5_IJSE_SB_EEEEEEEvNS4_8identityES12_S1C_vS1D_EENS_8epilogue10collective18CollectiveEpilogueINS1F_23Sm100TmaWarpSpecializedILi1ELi1ELi24ELb0ELb0EEEJSG_NS5_IJNSV_ISE_SB_EENSV_ISF_SB_EEEEESH_SI_SH_SI_NS1F_6fusion15FusionCallbacksIS1J_NS1N_17LinearCombinationISH_fSH_fLNS_15FloatRoundStyleE2EEESG_S1M_JEEENS4_5SM1004TMEM4LOAD25SM100_TMEM_LOAD_16dp32b8xES12_NS13_INS14_ILi0ELi4ELi3EEES17_NSV_INS5_IJS18_NSA_ILi16EEEEEENS5_IJS1Y_SB_EEEEEEENS4_39AutoVectorizingCopyWithAssumedAlignmentILi128EEENS4_14SM90_TMA_STOREES22_S24_S24_EEEvvEEEEvNT_6ParamsE,"ax",@progbits
	.align	128
.text._ZN7cutlass13device_kernelINS_4gemm6kernel13GemmUniversalIN4cute5tupleIJiiiiEEENS1_10collective13CollectiveMmaINS1_35MainloopSm100TmaUmmaWarpSpecializedILi31ELi2ELi4ENS5_IJNS4_1CILi1EEESB_SB_EEEEENS5_IJNSA_ILi64EEENSA_ILi48EEESE_EEENS_12float_e4m3_tENS5_IJlSB_lEEESH_SI_NS4_8TiledMMAINS4_8MMA_AtomIJNS4_10MMA_TraitsINS4_19SM100_MMA_F8F6F4_SSEJSH_SH_fSE_SF_NS4_17integral_constantINS4_4UMMA5MajorELSP_0EEESQ_NSN_INSO_7ScaleInELSR_0EEESS_EEEEEENS4_6LayoutISC_NS5_IJNSA_ILi0EEESW_SW_EEEEENS5_IJNS4_10UnderscoreESZ_SZ_EEEEENS4_13SM90_TMA_LOADENS4_14ComposedLayoutINS4_7SwizzleILi2ELi4ELi3EEENS4_18smem_ptr_flag_bitsILi8EEENSV_INS5_IJNSA_ILi8EEESE_EEENS5_IJSE_SB_EEEEEEEvNS4_8identityES12_S1C_vS1D_EENS_8epilogue10collective18CollectiveEpilogueINS1F_23Sm100TmaWarpSpecializedILi1ELi1ELi24ELb0ELb0EEEJSG_NS5_IJNSV_ISE_SB_EENSV_ISF_SB_EEEEESH_SI_SH_SI_NS1F_6fusion15FusionCallbacksIS1J_NS1N_17LinearCombinationISH_fSH_fLNS_15FloatRoundStyleE2EEESG_S1M_JEEENS4_5SM1004TMEM4LOAD25SM100_TMEM_LOAD_16dp32b8xES12_NS13_INS14_ILi0ELi4ELi3EEES17_NSV_INS5_IJS18_NSA_ILi16EEEEEENS5_IJS1Y_SB_EEEEEEENS4_39AutoVectorizingCopyWithAssumedAlignmentILi128EEENS4_14SM90_TMA_STOREES22_S24_S24_EEEvvEEEEvNT_6ParamsE:
        .type           _ZN7cutlass13device_kernelINS_4gemm6kernel13GemmUniversalIN4cute5tupleIJiiiiEEENS1_10collective13CollectiveMmaINS1_35MainloopSm100TmaUmmaWarpSpecializedILi31ELi2ELi4ENS5_IJNS4_1CILi1EEESB_SB_EEEEENS5_IJNSA_ILi64EEENSA_ILi48EEESE_EEENS_12float_e4m3_tENS5_IJlSB_lEEESH_SI_NS4_8TiledMMAINS4_8MMA_AtomIJNS4_10MMA_TraitsINS4_19SM100_MMA_F8F6F4_SSEJSH_SH_fSE_SF_NS4_17integral_constantINS4_4UMMA5MajorELSP_0EEESQ_NSN_INSO_7ScaleInELSR_0EEESS_EEEEEENS4_6LayoutISC_NS5_IJNSA_ILi0EEESW_SW_EEEEENS5_IJNS4_10UnderscoreESZ_SZ_EEEEENS4_13SM90_TMA_LOADENS4_14ComposedLayoutINS4_7SwizzleILi2ELi4ELi3EEENS4_18smem_ptr_flag_bitsILi8EEENSV_INS5_IJNSA_ILi8EEESE_EEENS5_IJSE_SB_EEEEEEEvNS4_8identityES12_S1C_vS1D_EENS_8epilogue10collective18CollectiveEpilogueINS1F_23Sm100TmaWarpSpecializedILi1ELi1ELi24ELb0ELb0EEEJSG_NS5_IJNSV_ISE_SB_EENSV_ISF_SB_EEEEESH_SI_SH_SI_NS1F_6fusion15FusionCallbacksIS1J_NS1N_17LinearCombinationISH_fSH_fLNS_15FloatRoundStyleE2EEESG_S1M_JEEENS4_5SM1004TMEM4LOAD25SM100_TMEM_LOAD_16dp32b8xES12_NS13_INS14_ILi0ELi4ELi3EEES17_NSV_INS5_IJS18_NSA_ILi16EEEEEENS5_IJS1Y_SB_EEEEEEENS4_39AutoVectorizingCopyWithAssumedAlignmentILi128EEENS4_14SM90_TMA_STOREES22_S24_S24_EEEvvEEEEvNT_6ParamsE,@function
        .size           _ZN7cutlass13device_kernelINS_4gemm6kernel13GemmUniversalIN4cute5tupleIJiiiiEEENS1_10collective13CollectiveMmaINS1_35MainloopSm100TmaUmmaWarpSpecializedILi31ELi2ELi4ENS5_IJNS4_1CILi1EEESB_SB_EEEEENS5_IJNSA_ILi64EEENSA_ILi48EEESE_EEENS_12float_e4m3_tENS5_IJlSB_lEEESH_SI_NS4_8TiledMMAINS4_8MMA_AtomIJNS4_10MMA_TraitsINS4_19SM100_MMA_F8F6F4_SSEJSH_SH_fSE_SF_NS4_17integral_constantINS4_4UMMA5MajorELSP_0EEESQ_NSN_INSO_7ScaleInELSR_0EEESS_EEEEEENS4_6LayoutISC_NS5_IJNSA_ILi0EEESW_SW_EEEEENS5_IJNS4_10UnderscoreESZ_SZ_EEEEENS4_13SM90_TMA_LOADENS4_14ComposedLayoutINS4_7SwizzleILi2ELi4ELi3EEENS4_18smem_ptr_flag_bitsILi8EEENSV_INS5_IJNSA_ILi8EEESE_EEENS5_IJSE_SB_EEEEEEEvNS4_8identityES12_S1C_vS1D_EENS_8epilogue10collective18CollectiveEpilogueINS1F_23Sm100TmaWarpSpecializedILi1ELi1ELi24ELb0ELb0EEEJSG_NS5_IJNSV_ISE_SB_EENSV_ISF_SB_EEEEESH_SI_SH_SI_NS1F_6fusion15FusionCallbacksIS1J_NS1N_17LinearCombinationISH_fSH_fLNS_15FloatRoundStyleE2EEESG_S1M_JEEENS4_5SM1004TMEM4LOAD25SM100_TMEM_LOAD_16dp32b8xES12_NS13_INS14_ILi0ELi4ELi3EEES17_NSV_INS5_IJS18_NSA_ILi16EEEEEENS5_IJS1Y_SB_EEEEEEENS4_39AutoVectorizingCopyWithAssumedAlignmentILi128EEENS4_14SM90_TMA_STOREES22_S24_S24_EEEvvEEEEvNT_6ParamsE,(.L_x_209 - _ZN7cutlass13device_kernelINS_4gemm6kernel13GemmUniversalIN4cute5tupleIJiiiiEEENS1_10collective13CollectiveMmaINS1_35MainloopSm100TmaUmmaWarpSpecializedILi31ELi2ELi4ENS5_IJNS4_1CILi1EEESB_SB_EEEEENS5_IJNSA_ILi64EEENSA_ILi48EEESE_EEENS_12float_e4m3_tENS5_IJlSB_lEEESH_SI_NS4_8TiledMMAINS4_8MMA_AtomIJNS4_10MMA_TraitsINS4_19SM100_MMA_F8F6F4_SSEJSH_SH_fSE_SF_NS4_17integral_constantINS4_4UMMA5MajorELSP_0EEESQ_NSN_INSO_7ScaleInELSR_0EEESS_EEEEEENS4_6LayoutISC_NS5_IJNSA_ILi0EEESW_SW_EEEEENS5_IJNS4_10UnderscoreESZ_SZ_EEEEENS4_13SM90_TMA_LOADENS4_14ComposedLayoutINS4_7SwizzleILi2ELi4ELi3EEENS4_18smem_ptr_flag_bitsILi8EEENSV_INS5_IJNSA_ILi8EEESE_EEENS5_IJSE_SB_EEEEEEEvNS4_8identityES12_S1C_vS1D_EENS_8epilogue10collective18CollectiveEpilogueINS1F_23Sm100TmaWarpSpecializedILi1ELi1ELi24ELb0ELb0EEEJSG_NS5_IJNSV_ISE_SB_EENSV_ISF_SB_EEEEESH_SI_SH_SI_NS1F_6fusion15FusionCallbacksIS1J_NS1N_17LinearCombinationISH_fSH_fLNS_15FloatRoundStyleE2EEESG_S1M_JEEENS4_5SM1004TMEM4LOAD25SM100_TMEM_LOAD_16dp32b8xES12_NS13_INS14_ILi0ELi4ELi3EEES17_NSV_INS5_IJS18_NSA_ILi16EEEEEENS5_IJS1Y_SB_EEEEEEENS4_39AutoVectorizingCopyWithAssumedAlignmentILi128EEENS4_14SM90_TMA_STOREES22_S24_S24_EEEvvEEEEvNT_6ParamsE)
        .other          _ZN7cutlass13device_kernelINS_4gemm6kernel13GemmUniversalIN4cute5tupleIJiiiiEEENS1_10collective13CollectiveMmaINS1_35MainloopSm100TmaUmmaWarpSpecializedILi31ELi2ELi4ENS5_IJNS4_1CILi1EEESB_SB_EEEEENS5_IJNSA_ILi64EEENSA_ILi48EEESE_EEENS_12float_e4m3_tENS5_IJlSB_lEEESH_SI_NS4_8TiledMMAINS4_8MMA_AtomIJNS4_10MMA_TraitsINS4_19SM100_MMA_F8F6F4_SSEJSH_SH_fSE_SF_NS4_17integral_constantINS4_4UMMA5MajorELSP_0EEESQ_NSN_INSO_7ScaleInELSR_0EEESS_EEEEEENS4_6LayoutISC_NS5_IJNSA_ILi0EEESW_SW_EEEEENS5_IJNS4_10UnderscoreESZ_SZ_EEEEENS4_13SM90_TMA_LOADENS4_14ComposedLayoutINS4_7SwizzleILi2ELi4ELi3EEENS4_18smem_ptr_flag_bitsILi8EEENSV_INS5_IJNSA_ILi8EEESE_EEENS5_IJSE_SB_EEEEEEEvNS4_8identityES12_S1C_vS1D_EENS_8epilogue10collective18CollectiveEpilogueINS1F_23Sm100TmaWarpSpecializedILi1ELi1ELi24ELb0ELb0EEEJSG_NS5_IJNSV_ISE_SB_EENSV_ISF_SB_EEEEESH_SI_SH_SI_NS1F_6fusion15FusionCallbacksIS1J_NS1N_17LinearCombinationISH_fSH_fLNS_15FloatRoundStyleE2EEESG_S1M_JEEENS4_5SM1004TMEM4LOAD25SM100_TMEM_LOAD_16dp32b8xES12_NS13_INS14_ILi0ELi4ELi3EEES17_NSV_INS5_IJS18_NSA_ILi16EEEEEENS5_IJS1Y_SB_EEEEEEENS4_39AutoVectorizingCopyWithAssumedAlignmentILi128EEENS4_14SM90_TMA_STOREES22_S24_S24_EEEvvEEEEvNT_6ParamsE,@"STO_CUDA_ENTRY STV_DEFAULT"
_ZN7cutlass13device_kernelINS_4gemm6kernel13GemmUniversalIN4cute5tupleIJiiiiEEENS1_10collective13CollectiveMmaINS1_35MainloopSm100TmaUmmaWarpSpecializedILi31ELi2ELi4ENS5_IJNS4_1CILi1EEESB_SB_EEEEENS5_IJNSA_ILi64EEENSA_ILi48EEESE_EEENS_12float_e4m3_tENS5_IJlSB_lEEESH_SI_NS4_8TiledMMAINS4_8MMA_AtomIJNS4_10MMA_TraitsINS4_19SM100_MMA_F8F6F4_SSEJSH_SH_fSE_SF_NS4_17integral_constantINS4_4UMMA5MajorELSP_0EEESQ_NSN_INSO_7ScaleInELSR_0EEESS_EEEEEENS4_6LayoutISC_NS5_IJNSA_ILi0EEESW_SW_EEEEENS5_IJNS4_10UnderscoreESZ_SZ_EEEEENS4_13SM90_TMA_LOADENS4_14ComposedLayoutINS4_7SwizzleILi2ELi4ELi3EEENS4_18smem_ptr_flag_bitsILi8EEENSV_INS5_IJNSA_ILi8EEESE_EEENS5_IJSE_SB_EEEEEEEvNS4_8identityES12_S1C_vS1D_EENS_8epilogue10collective18CollectiveEpilogueINS1F_23Sm100TmaWarpSpecializedILi1ELi1ELi24ELb0ELb0EEEJSG_NS5_IJNSV_ISE_SB_EENSV_ISF_SB_EEEEESH_SI_SH_SI_NS1F_6fusion15FusionCallbacksIS1J_NS1N_17LinearCombinationISH_fSH_fLNS_15FloatRoundStyleE2EEESG_S1M_JEEENS4_5SM1004TMEM4LOAD25SM100_TMEM_LOAD_16dp32b8xES12_NS13_INS14_ILi0ELi4ELi3EEES17_NSV_INS5_IJS18_NSA_ILi16EEEEEENS5_IJS1Y_SB_EEEEEEENS4_39AutoVectorizingCopyWithAssumedAlignmentILi128EEENS4_14SM90_TMA_STOREES22_S24_S24_EEEvvEEEEvNT_6ParamsE:
[----:B------:R-:W1:Y:S01]  /*0000*/  LDC R1, c[0x0][0x37c] ;  /* 0x0000df00ff017b82 */ /* 0x000e620000000800 */
[----:B------:R-:W2:Y:S01]  /*0010*/  S2R R78, SR_TID.X ;  /* 0x00000000004e7919 */ /* 0x000ea20000002100 */
[----:B------:R-:W3:Y:S01]  /*0020*/  LDCU.64 UR4, c[0x0][0x890] ;  /* 0x00011200ff0477ac */ /* 0x000ee20008000a00 */
[----:B------:R-:W-:Y:S02]  /*0030*/  PRMT R68, RZ, 0x7610, R68 ;  /* 0x00007610ff447816 */ /* 0x000fe40000000044 */
[----:B------:R-:W-:Y:S01]  /*0040*/  ELECT P5, URZ, PT ;  /* 0x0000000000ff782f */ /* 0x000fe200038a0000 */
[----:B------:R-:W4:Y:S01]  /*0050*/  LDCU.64 UR44, c[0x0][0x358] ;  /* 0x00006b00ff2c77ac */ /* 0x000f220008000a00 */
[----:B---3--:R-:W-:-:S04]  /*0060*/  UISETP.NE.U32.AND UP0, UPT, UR4, URZ, UPT ;  /* 0x000000ff0400728c */ /* 0x008fc8000bf05070 */
[----:B------:R-:W-:Y:S01]  /*0070*/  UISETP.NE.AND.EX UP0, UPT, UR5, URZ, UPT, UP0 ;  /* 0x000000ff0500728c */ /* 0x000fe2000bf05300 */
[----:B--2---:R-:W-:-:S05]  /*0080*/  SHF.R.U32.HI R73, RZ, 0x5, R78 ;  /* 0x00000005ff497819 */ /* 0x004fca000001164e */
[----:B------:R-:W2:Y:S02]  /*0090*/  SHFL.IDX PT, R0, R73, RZ, 0x1f ;  /* 0x00001fff49007589 */ /* 0x000ea400000e0000 */
[----:B--2---:R-:W-:Y:S01]  /*00a0*/  R2UR UR8, R0 ;  /* 0x00000000000872ca */ /* 0x004fe200000e0000 */
[----:B-1--4-:R-:W-:-:S14]  /*00b0*/  BRA.U UP0, `(.L_x_0) ;  /* 0x00000001002c7547 */ /* 0x012fdc000b800000 */
[----:B------:R-:W1:Y:S02]  /*00c0*/  LDCU.64 UR6, c[0x0][0x888] ;  /* 0x00011100ff0677ac */ /* 0x000e640008000a00 */
[----:B-1----:R-:W-:-:S04]  /*00d0*/  UISETP.NE.U32.AND UP0, UPT, UR6, URZ, UPT ;  /* 0x000000ff0600728c */ /* 0x002fc8000bf05070 */
[----:B------:R-:W-:-:S09]  /*00e0*/  UISETP.NE.AND.EX UP0, UPT, UR7, URZ, UPT, UP0 ;  /* 0x000000ff0700728c */ /* 0x000fd2000bf05300 */
[----:B------:R-:W-:Y:S05]  /*00f0*/  BRA.U !UP0, `(.L_x_1) ;  /* 0x0000000108147547 */ /* 0x000fea000b800000 */
[----:B------:R-:W1:Y:S02]  /*0100*/  LDC.64 R2, c[0x0][0x888] ;  /* 0x00022200ff027b82 */ /* 0x000e640000000a00 */
[----:B-1----:R-:W2:Y:S01]  /*0110*/  LDG.E R0, desc[UR44][R2.64] ;  /* 0x0000002c02007981 */ /* 0x002ea2000c1e1900 */
[----:B------:R-:W-:Y:S01]  /*0120*/  HFMA2 R68, -RZ, RZ, 0, 5.9604644775390625e-08 ;  /* 0x00000001ff447431 */ /* 0x000fe200000001ff */
[----:B--2---:R-:W-:Y:S01]  /*0130*/  R2UR UR39, R0 ;  /* 0x00000000002772ca */ /* 0x004fe200000e0000 */
[----:B------:R-:W-:Y:S05]  /*0140*/  BRA `(.L_x_0) ;  /* 0x0000000000087947 */ /* 0x000fea0003800000 */
.L_x_1:
[----:B------:R-:W-:Y:S01]  /*0150*/  HFMA2 R68, -RZ, RZ, 0, 5.9604644775390625e-08 ;  /* 0x00000001ff447431 */ /* 0x000fe200000001ff */
[----:B------:R-:W1:Y:S02]  /*0160*/  LDCU UR39, c[0x0][0x880] ;  /* 0x00011000ff2777ac */ /* 0x000e640008000800 */
.L_x_0:
[----:B------:R-:W2:Y:S02]  /*0170*/  LDCU.64 UR6, c[0x0][0x8b0] ;  /* 0x00011600ff0677ac */ /* 0x000ea40008000a00 */
[----:B--2---:R-:W-:-:S04]  /*0180*/  UISETP.NE.U32.AND UP0, UPT, UR6, URZ, UPT ;  /* 0x000000ff0600728c */ /* 0x004fc8000bf05070 */
[----:B------:R-:W-:-:S09]  /*0190*/  UISETP.NE.AND.EX UP0, UPT, UR7, URZ, UPT, UP0 ;  /* 0x000000ff0700728c */ /* 0x000fd2000bf05300 */
[----:B------:R-:W-:Y:S05]  /*01a0*/  BRA.U UP0, `(.L_x_2) ;  /* 0x0000000100207547 */ /* 0x000fea000b800000 */
[----:B------:R-:W2:Y:S02]  /*01b0*/  LDCU.64 UR6, c[0x0][0x8a8] ;  /* 0x00011500ff0677ac */ /* 0x000ea40008000a00 */
[----:B--2---:R-:W-:-:S04]  /*01c0*/  UISETP.NE.U32.AND UP0, UPT, UR6, URZ, UPT ;  /* 0x000000ff0600728c */ /* 0x004fc8000bf05070 */
[----:B------:R-:W-:-:S09]  /*01d0*/  UISETP.NE.AND.EX UP0, UPT, UR7, URZ, UPT, UP0 ;  /* 0x000000ff0700728c */ /* 0x000fd2000bf05300 */
[----:B------:R-:W-:Y:S05]  /*01e0*/  BRA.U !UP0, `(.L_x_3) ;  /* 0x00000001080c7547 */ /* 0x000fea000b800000 */
[----:B------:R-:W2:Y:S02]  /*01f0*/  LDC.64 R42, c[0x0][0x8a8] ;  /* 0x00022a00ff2a7b82 */ /* 0x000ea40000000a00 */
[----:B--2---:R2:W5:Y:S01]  /*0200*/  LDG.E R42, desc[UR44][R42.64] ;  /* 0x0000002c2a2a7981 */ /* 0x004562000c1e1900 */
[----:B------:R-:W-:Y:S05]  /*0210*/  BRA `(.L_x_2) ;  /* 0x0000000000047947 */ /* 0x000fea0003800000 */
.L_x_3:
[----:B------:R-:W3:Y:S02]  /*0220*/  LDC R42, c[0x0][0x8a0] ;  /* 0x00022800ff2a7b82 */ /* 0x000ee40000000800 */
.L_x_2:
[----:B------:R-:W-:Y:S01]  /*0230*/  IMAD.U32 R0, RZ, RZ, UR8 ;  /* 0x00000008ff007e24 */ /* 0x000fe2000f8e00ff */
[----:B------:R-:W-:Y:S04]  /*0240*/  BSSY.RECONVERGENT B0, `(.L_x_4) ;  /* 0x000000c000007945 */ /* 0x000fe80003800200 */
[C---:B------:R-:W-:Y:S02]  /*0250*/  ISETP.NE.OR P1, PT, R0.reuse, 0x1, !P5 ;  /* 0x000000010000780c */ /* 0x040fe40006f25670 */
[----:B------:R-:W-:-:S11]  /*0260*/  ISETP.NE.OR P0, PT, R0, 0x3, !P5 ;  /* 0x000000030000780c */ /* 0x000fd60006f05670 */
[----:B------:R-:W-:Y:S05]  /*0270*/  @P1 BRA `(.L_x_5) ;  /* 0x0000000000201947 */ /* 0x000fea0003800000 */
[----:B------:R-:W4:Y:S02]  /*0280*/  LDCU.64 UR6, c[0x0][0x348] ;  /* 0x00006900ff0677ac */ /* 0x000f240008000a00 */
[----:B----4-:R-:W-:Y:S02]  /*0290*/  UIADD3 UR10, UP1, UPT, UR6, 0x80, URZ ;  /* 0x00000080060a7890 */ /* 0x010fe4000ff3e0ff */
[----:B------:R-:W-:Y:S02]  /*02a0*/  UIADD3 UR6, UP0, UPT, UR6, 0x180, URZ ;  /* 0x0000018006067890 */ /* 0x000fe4000ff1e0ff */
[----:B------:R-:W-:Y:S02]  /*02b0*/  UIADD3.X UR11, UPT, UPT, URZ, UR7, URZ, UP1, !UPT ;  /* 0x00000007ff0b7290 */ /* 0x000fe40008ffe4ff */
[----:B------:R-:W-:-:S07]  /*02c0*/  UIADD3.X UR7, UPT, UPT, URZ, UR7, URZ, UP0, !UPT ;  /* 0x00000007ff077290 */ /* 0x000fce00087fe4ff */
[----:B------:R4:W-:Y:S02]  /*02d0*/  UTMACCTL.PF [UR10] ;  /* 0x000000000a0079b9 */ /* 0x0009e40008040000 */
[----:B------:R4:W-:Y:S02]  /*02e0*/  UTMACCTL.PF [UR6] ;  /* 0x00000000060079b9 */ /* 0x0009e40008040000 */
[----:B----4-:R-:W-:Y:S01]  /*02f0*/  NOP ;  /* 0x0000000000007918 */ /* 0x010fe20000000000 */
.L_x_5:
[----:B-1----:R-:W-:Y:S05]  /*0300*/  BSYNC.RECONVERGENT B0 ;  /* 0x0000000000007941 */ /* 0x002fea0003800200 */
.L_x_4:
[----:B------:R-:W-:Y:S04]  /*0310*/  BSSY.RECONVERGENT B0, `(.L_x_6) ;  /* 0x000000a000007945 */ /* 0x000fe80003800200 */
[----:B------:R-:W-:Y:S05]  /*0320*/  @P0 BRA `(.L_x_7) ;  /* 0x0000000000200947 */ /* 0x000fea0003800000 */
[----:B------:R-:W1:Y:S02]  /*0330*/  LDCU.64 UR6, c[0x0][0x348] ;  /* 0x00006900ff0677ac */ /* 0x000e640008000a00 */
[----:B-1----:R-:W-:Y:S02]  /*0340*/  UIADD3 UR10, UP1, UPT, UR6, 0x580, URZ ;  /* 0x00000580060a7890 */ /* 0x002fe4000ff3e0ff */
[----:B------:R-:W-:Y:S02]  /*0350*/  UIADD3 UR6, UP0, UPT, UR6, 0x680, URZ ;  /* 0x0000068006067890 */ /* 0x000fe4000ff1e0ff */
[----:B------:R-:W-:Y:S02]  /*0360*/  UIADD3.X UR11, UPT, UPT, URZ, UR7, URZ, UP1, !UPT ;  /* 0x00000007ff0b7290 */ /* 0x000fe40008ffe4ff */
[----:B------:R-:W-:-:S07]  /*0370*/  UIADD3.X UR7, UPT, UPT, URZ, UR7, URZ, UP0, !UPT ;  /* 0x00000007ff077290 */ /* 0x000fce00087fe4ff */
[----:B------:R1:W-:Y:S02]  /*0380*/  UTMACCTL.PF [UR10] ;  /* 0x000000000a0079b9 */ /* 0x0003e40008040000 */
[----:B------:R1:W-:Y:S02]  /*0390*/  UTMACCTL.PF [UR6] ;  /* 0x00000000060079b9 */ /* 0x0003e40008040000 */
[----:B-1----:R-:W-:Y:S01]  /*03a0*/  NOP ;  /* 0x0000000000007918 */ /* 0x002fe20000000000 */
.L_x_7:
[----:B------:R-:W-:Y:S05]  /*03b0*/  BSYNC.RECONVERGENT B0 ;  /* 0x0000000000007941 */ /* 0x000fea0003800200 */
.L_x_6:
[----:B------:R-:W1:Y:S01]  /*03c0*/  LDCU.64 UR6, c[0x0][0x888] ;  /* 0x00011100ff0677ac */ /* 0x000e620008000a00 */
[----:B------:R-:W-:Y:S02]  /*03d0*/  UISETP.EQ.U32.AND UP1, UPT, UR4, URZ, UPT ;  /* 0x000000ff0400728c */ /* 0x000fe4000bf22070 */
[----:B------:R-:W-:Y:S02]  /*03e0*/  UPLOP3.LUT UP2, UPT, UPT, UPT, UPT, 0x80, 0x8 ;  /* 0x000000000008789c */ /* 0x000fe40003f4f070 */
[----:B-1----:R-:W-:-:S04]  /*03f0*/  UISETP.NE.U32.AND UP0, UPT, UR6, URZ, UPT ;  /* 0x000000ff0600728c */ /* 0x002fc8000bf05070 */
[----:B------:R-:W-:-:S04]  /*0400*/  UISETP.NE.AND.EX UP0, UPT, UR7, URZ, UPT, UP0 ;  /* 0x000000ff0700728c */ /* 0x000fc8000bf05300 */
[----:B------:R-:W-:-:S04]  /*0410*/  UISETP.EQ.OR.EX UP3, UPT, UR5, URZ, !UP0, UP1 ;  /* 0x000000ff0500728c */ /* 0x000fc8000c762710 */
[----:B------:R-:W-:-:S05]  /*0420*/  UP2UR UR47, UPR, URZ, 0x8 ;  /* 0x00000008ff2f7883 */ /* 0x000fca0008000000 */
[----:B------:R-:W-:Y:S07]  /*0430*/  BRA.U !UP3, `(.L_x_8) ;  /* 0x000000010b207547 */ /* 0x000fee000b800000 */
[----:B------:R-:W-:Y:S01]  /*0440*/  UISETP.NE.U32.AND UP2, UPT, UR4, URZ, UPT ;  /* 0x000000ff0400728c */ /* 0x000fe2000bf45070 */
[----:B------:R-:W-:Y:S01]  /*0450*/  FSETP.NEU.AND P0, PT, RZ, UR39, PT ;  /* 0x00000027ff007c0b */ /* 0x000fe2000bf0d000 */
[----:B------:R-:W-:Y:S02]  /*0460*/  USEL UR4, URZ, 0xffffffff, UP0 ;  /* 0xffffffffff047887 */ /* 0x000fe40008000000 */
[----:B------:R-:W-:-:S10]  /*0470*/  UISETP.NE.AND.EX UP2, UPT, UR5, URZ, UPT, UP2 ;  /* 0x000000ff0500728c */ /* 0x000fd4000bf45320 */
[----:B------:R-:W-:Y:S01]  /*0480*/  VOTEU.ANY UP1, P0 ;  /* 0x0000000000ff7886 */ /* 0x000fe20000020100 */
[----:B------:R-:W-:-:S04]  /*0490*/  @!UP2 USEL UR4, URZ, 0xffffffff, UP1 ;  /* 0xffffffffff04a887 */ /* 0x000fc80008800000 */
[----:B------:R-:W-:-:S04]  /*04a0*/  ULOP3.LUT UR4, UR4, 0x1, URZ, 0xc0, !UPT ;  /* 0x0000000104047892 */ /* 0x000fc8000f8ec0ff */
[----:B------:R-:W-:-:S11]  /*04b0*/  UISETP.NE.U32.AND UP2, UPT, UR4, 0x1, UPT ;  /* 0x000000010400788c */ /* 0x000fd6000bf45070 */
.L_x_8:
[----:B------:R-:W1:Y:S01]  /*04c0*/  SHFL.IDX PT, R2, R73, RZ, 0x1f ;  /* 0x00001fff49027589 */ /* 0x000e6200000e0000 */
[----:B------:R-:W-:-:S04]  /*04d0*/  UISETP.NE.AND UP1, UPT, UR8, 0x2, UPT ;  /* 0x000000020800788c */ /* 0x000fc8000bf25270 */
[----:B------:R-:W-:Y:S01]  /*04e0*/  USEL UR6, URZ, 0x1, UP1 ;  /* 0x00000001ff067887 */ /* 0x000fe20008800000 */
[----:B-1----:R-:W-:-:S13]  /*04f0*/  ISETP.NE.AND P0, PT, R2, RZ, PT ;  /* 0x000000ff0200720c */ /* 0x002fda0003f05270 */
[----:B------:R-:W-:Y:S05]  /*0500*/  @P0 BRA `(.L_x_9) ;  /* 0x00000004002c0947 */ /* 0x000fea0003800000 */
[----:B------:R-:W-:Y:S01]  /*0510*/  ELECT P0, URZ, PT ;  /* 0x0000000000ff782f */ /* 0x000fe20003800000 */
[----:B------:R-:W-:-:S12]  /*0520*/  BSSY.RECONVERGENT B0, `(.L_x_9) ;  /* 0x0000049000007945 */ /* 0x000fd80003800200 */
[----:B------:R-:W-:Y:S05]  /*0530*/  @!P0 BRA `(.L_x_10) ;  /* 0x00000004001c8947 */ /* 0x000fea0003800000 */
[----:B------:R-:W1:Y:S01]  /*0540*/  S2UR UR5, SR_CgaCtaId ;  /* 0x00000000000579c3 */ /* 0x000e620000008800 */
[----:B------:R-:W-:Y:S01]  /*0550*/  UMOV UR7, 0x400 ;  /* 0x0000040000077882 */ /* 0x000fe20000000000 */
[----:B------:R-:W-:Y:S02]  /*0560*/  UMOV UR4, 0x1 ;  /* 0x0000000100047882 */ /* 0x000fe40000000000 */
[----:B------:R-:W-:-:S04]  /*0570*/  UIADD3 UR10, UPT, UPT, -UR4, 0x100000, URZ ;  /* 0x00100000040a7890 */ /* 0x000fc8000fffe1ff */
[----:B------:R-:W-:Y:S02]  /*0580*/  USHF.L.U32 UR11, UR10, 0xb, URZ ;  /* 0x0000000b0a0b7899 */ /* 0x000fe400080006ff */
[----:B------:R-:W-:Y:S02]  /*0590*/  USHF.L.U32 UR10, UR10, 0x1, URZ ;  /* 0x000000010a0a7899 */ /* 0x000fe400080006ff */
[----:B-1----:R-:W-:Y:S01]  /*05a0*/  ULEA UR5, UR5, UR7, 0x18 ;  /* 0x0000000705057291 */ /* 0x002fe2000f8ec0ff */
[----:B------:R-:W1:Y:S11]  /*05b0*/  FENCE.VIEW.ASYNC.S ;  /* 0x00000000000073c6 */ /* 0x000e760000000000 */
[----:B-1----:R1:W4:Y:S01]  /*05c0*/  SYNCS.EXCH.64 URZ, [UR5], UR10 ;  /* 0x0000000a05ff75b2 */ /* 0x0023220008000100 */
[----:B------:R1:W1:Y:S01]  /*05d0*/  SYNCS.EXCH.64 URZ, [UR5+0xf8], UR10 ;  /* 0x0000f80a05ff75b2 */ /* 0x0002620008000100 */
        /* <DEDUP_REMOVED lines=60> */
[----:B----4-:R-:W-:Y:S01]  /*09a0*/  NOP ;  /* 0x0000000000007918 */ /* 0x010fe20000000000 */
.L_x_10:
[----:B-1----:R-:W-:Y:S05]  /*09b0*/  BSYNC.RECONVERGENT B0 ;  /* 0x0000000000007941 */ /* 0x002fea0003800200 */
.L_x_9:
[----:B------:R-:W1:Y:S01]  /*09c0*/  SHFL.IDX PT, R2, R73, RZ, 0x1f ;  /* 0x00001fff49027589 */ /* 0x000e6200000e0000 */
[----:B------:R-:W-:Y:S01]  /*09d0*/  NOP ;  /* 0x0000000000007918 */ /* 0x000fe20000000000 */
[----:B-1----:R-:W-:-:S13]  /*09e0*/  ISETP.NE.AND P0, PT, R2, 0x1, PT ;  /* 0x000000010200780c */ /* 0x002fda0003f05270 */
[----:B------:R-:W-:Y:S05]  /*09f0*/  @P0 BRA `(.L_x_11) ;  /* 0x0000000000400947 */ /* 0x000fea0003800000 */
[----:B------:R-:W1:Y:S01]  /*0a00*/  S2UR UR7, SR_CgaCtaId ;  /* 0x00000000000779c3 */ /* 0x000e620000008800 */
[----:B------:R-:W-:Y:S01]  /*0a10*/  UMOV UR9, 0x400 ;  /* 0x0000040000097882 */ /* 0x000fe20000000000 */
[----:B------:R-:W-:Y:S01]  /*0a20*/  UMOV UR5, 0x20 ;  /* 0x0000002000057882 */ /* 0x000fe20000000000 */
[----:B------:R-:W-:Y:S01]  /*0a30*/  UMOV UR4, 0x80 ;  /* 0x0000008000047882 */ /* 0x000fe20000000000 */
[----:B------:R-:W-:-:S04]  /*0a40*/  UIADD3 UR10, UPT, UPT, -UR5, 0x100000, URZ ;  /* 0x00100000050a7890 */ /* 0x000fc8000fffe1ff */
[----:B------:R-:W-:Y:S02]  /*0a50*/  USHF.L.U32 UR11, UR10, 0xb, URZ ;  /* 0x0000000b0a0b7899 */ /* 0x000fe400080006ff */
[----:B------:R-:W-:Y:S02]  /*0a60*/  USHF.L.U32 UR10, UR10, 0x1, URZ ;  /* 0x000000010a0a7899 */ /* 0x000fe400080006ff */
[----:B------:R-:W-:-:S04]  /*0a70*/  UIADD3 UR4, UPT, UPT, -UR4, 0x100000, URZ ;  /* 0x0010000004047890 */ /* 0x000fc8000fffe1ff */
[----:B------:R-:W-:Y:S02]  /*0a80*/  USHF.L.U32 UR5, UR4, 0xb, URZ ;  /* 0x0000000b04057899 */ /* 0x000fe400080006ff */
[----:B------:R-:W-:Y:S01]  /*0a90*/  USHF.L.U32 UR4, UR4, 0x1, URZ ;  /* 0x0000000104047899 */ /* 0x000fe200080006ff */
[----:B------:R-:W-:Y:S01]  /*0aa0*/  ELECT P0, URZ, PT ;  /* 0x0000000000ff782f */ /* 0x000fe20003800000 */
[----:B-1----:R-:W-:Y:S01]  /*0ab0*/  ULEA UR7, UR7, UR9, 0x18 ;  /* 0x0000000907077291 */ /* 0x002fe2000f8ec0ff */
[----:B------:R-:W1:Y:S11]  /*0ac0*/  FENCE.VIEW.ASYNC.S ;  /* 0x00000000000073c6 */ /* 0x000e760000000000 */
[----:B-1----:R1:W4:Y:S01]  /*0ad0*/  SYNCS.EXCH.64 URZ, [UR7+0x1f0], UR10 ;  /* 0x0001f00a07ff75b2 */ /* 0x0023220008000100 */
[----:B------:R1:W1:Y:S01]  /*0ae0*/  SYNCS.EXCH.64 URZ, [UR7+0x1f8], UR4 ;  /* 0x0001f80407ff75b2 */ /* 0x0002620008000100 */
[----:B------:R-:W-:Y:S01]  /*0af0*/  NOP ;  /* 0x0000000000007918 */ /* 0x000fe20000000000 */
.L_x_11:
[----:B------:R-:W2:Y:S01]  /*0b00*/  SHFL.IDX PT, R2, R73, RZ, 0x1f ;  /* 0x00001fff49027589 */ /* 0x000ea200000e0000 */
[----:B------:R-:W-:Y:S01]  /*0b10*/  NOP ;  /* 0x0000000000007918 */ /* 0x000fe20000000000 */
[----:B--2---:R-:W-:-:S13]  /*0b20*/  ISETP.NE.AND P0, PT, R2, 0x3, PT ;  /* 0x000000030200780c */ /* 0x004fda0003f05270 */
[----:B------:R-:W-:Y:S05]  /*0b30*/  @P0 BRA `(.L_x_12) ;  /* 0x0000000000300947 */ /* 0x000fea0003800000 */
[----:B-1----:R-:W1:Y:S01]  /*0b40*/  S2UR UR5, SR_CgaCtaId ;  /* 0x00000000000579c3 */ /* 0x002e620000008800 */
[----:B------:R-:W-:Y:S01]  /*0b50*/  UMOV UR7, 0x400 ;  /* 0x0000040000077882 */ /* 0x000fe20000000000 */
[----:B------:R-:W-:Y:S01]  /*0b60*/  UMOV UR4, 0x20 ;  /* 0x0000002000047882 */ /* 0x000fe20000000000 */
[----:B------:R-:W-:Y:S01]  /*0b70*/  ELECT P0, URZ, PT ;  /* 0x0000000000ff782f */ /* 0x000fe20003800000 */
[----:B------:R-:W-:-:S04]  /*0b80*/  UIADD3 UR10, UPT, UPT, -UR4, 0x100000, URZ ;  /* 0x00100000040a7890 */ /* 0x000fc8000fffe1ff */
[----:B------:R-:W-:Y:S02]  /*0b90*/  USHF.L.U32 UR11, UR10, 0xb, URZ ;  /* 0x0000000b0a0b7899 */ /* 0x000fe400080006ff */
[----:B------:R-:W-:Y:S02]  /*0ba0*/  USHF.L.U32 UR10, UR10, 0x1, URZ ;  /* 0x000000010a0a7899 */ /* 0x000fe400080006ff */
[----:B-1----:R-:W-:Y:S01]  /*0bb0*/  ULEA UR5, UR5, UR7, 0x18 ;  /* 0x0000000705057291 */ /* 0x002fe2000f8ec0ff */
[----:B------:R-:W1:Y:S11]  /*0bc0*/  FENCE.VIEW.ASYNC.S ;  /* 0x00000000000073c6 */ /* 0x000e760000000000 */
[----:B-1----:R2:W1:Y:S01]  /*0bd0*/  SYNCS.EXCH.64 URZ, [UR5+0x200], UR10 ;  /* 0x0002000a05ff75b2 */ /* 0x0024620008000100 */
[----:B------:R2:W1:Y:S02]  /*0be0*/  SYNCS.EXCH.64 URZ, [UR5+0x208], UR10 ;  /* 0x0002080a05ff75b2 */ /* 0x0004640008000100 */
[----:B--2---:R-:W-:Y:S01]  /*0bf0*/  NOP ;  /* 0x0000000000007918 */ /* 0x004fe20000000000 */
.L_x_12:
[----:B------:R-:W2:Y:S01]  /*0c00*/  SHFL.IDX PT, R2, R73, RZ, 0x1f ;  /* 0x00001fff49027589 */ /* 0x000ea200000e0000 */
[----:B------:R-:W-:Y:S01]  /*0c10*/  NOP ;  /* 0x0000000000007918 */ /* 0x000fe20000000000 */
[----:B--2---:R-:W-:-:S13]  /*0c20*/  ISETP.NE.AND P0, PT, R2, 0x4, PT ;  /* 0x000000040200780c */ /* 0x004fda0003f05270 */
[----:B------:R-:W-:Y:S05]  /*0c30*/  @P0 BRA `(.L_x_13) ;  /* 0x00000000004c0947 */ /* 0x000fea0003800000 */
[----:B-1----:R-:W1:Y:S01]  /*0c40*/  S2UR UR5, SR_CgaCtaId ;  /* 0x00000000000579c3 */ /* 0x002e620000008800 */
[----:B------:R-:W-:Y:S01]  /*0c50*/  UMOV UR9, 0x100 ;  /* 0x0000010000097882 */ /* 0x000fe20000000000 */
[----:B------:R-:W-:Y:S01]  /*0c60*/  UMOV UR7, 0x400 ;  /* 0x0000040000077882 */ /* 0x000fe20000000000 */
[----:B------:R-:W-:Y:S01]  /*0c70*/  USEL UR9, UR9, 0xe0, UP2 ;  /* 0x000000e009097887 */ /* 0x000fe20009000000 */
[----:B------:R-:W-:Y:S01]  /*0c80*/  UMOV UR4, 0x1 ;  /* 0x0000000100047882 */ /* 0x000fe20000000000 */
[----:B------:R-:W-:Y:S01]  /*0c90*/  ELECT P0, URZ, PT ;  /* 0x0000000000ff782f */ /* 0x000fe20003800000 */
[----:B------:R-:W-:-:S04]  /*0ca0*/  UIADD3 UR10, UPT, UPT, -UR4, 0x100000, URZ ;  /* 0x00100000040a7890 */ /* 0x000fc8000fffe1ff */
[----:B------:R-:W-:Y:S02]  /*0cb0*/  USHF.L.U32 UR11, UR10, 0xb, URZ ;  /* 0x0000000b0a0b7899 */ /* 0x000fe400080006ff */
[----:B------:R-:W-:Y:S02]  /*0cc0*/  USHF.L.U32 UR10, UR10, 0x1, URZ ;  /* 0x000000010a0a7899 */ /* 0x000fe400080006ff */
[----:B------:R-:W-:-:S04]  /*0cd0*/  UIADD3 UR12, UPT, UPT, -UR9, 0x100000, URZ ;  /* 0x00100000090c7890 */ /* 0x000fc8000fffe1ff */
[----:B------:R-:W-:Y:S02]  /*0ce0*/  USHF.L.U32 UR13, UR12, 0xb, URZ ;  /* 0x0000000b0c0d7899 */ /* 0x000fe400080006ff */
[----:B------:R-:W-:Y:S02]  /*0cf0*/  USHF.L.U32 UR12, UR12, 0x1, URZ ;  /* 0x000000010c0c7899 */ /* 0x000fe400080006ff */
[----:B-1----:R-:W-:Y:S01]  /*0d00*/  ULEA UR5, UR5, UR7, 0x18 ;  /* 0x0000000705057291 */ /* 0x002fe2000f8ec0ff */
[----:B------:R-:W1:Y:S11]  /*0d10*/  FENCE.VIEW.ASYNC.S ;  /* 0x00000000000073c6 */ /* 0x000e760000000000 */
[----:B-1----:R2:W1:Y:S01]  /*0d20*/  SYNCS.EXCH.64 URZ, [UR5+0x210], UR10 ;  /* 0x0002100a05ff75b2 */ /* 0x0024620008000100 */
[----:B------:R2:W1:Y:S01]  /*0d30*/  SYNCS.EXCH.64 URZ, [UR5+0x220], UR12 ;  /* 0x0002200c05ff75b2 */ /* 0x0004620008000100 */
[----:B------:R2:W1:Y:S01]  /*0d40*/  SYNCS.EXCH.64 URZ, [UR5+0x218], UR10 ;  /* 0x0002180a05ff75b2 */ /* 0x0004620008000100 */
[----:B------:R2:W1:Y:S02]  /*0d50*/  SYNCS.EXCH.64 URZ, [UR5+0x228], UR12 ;  /* 0x0002280c05ff75b2 */ /* 0x0004640008000100 */
[----:B--2---:R-:W-:Y:S01]  /*0d60*/  NOP ;  /* 0x0000000000007918 */ /* 0x004fe20000000000 */
.L_x_13:
[----:B------:R-:W2:Y:S01]  /*0d70*/  SHFL.IDX PT, R2, R73, RZ, 0x1f ;  /* 0x00001fff49027589 */ /* 0x000ea200000e0000 */
[----:B------:R-:W-:Y:S01]  /*0d80*/  NOP ;  /* 0x0000000000007918 */ /* 0x000fe20000000000 */
[----:B--2---:R-:W-:-:S13]  /*0d90*/  ISETP.NE.AND P0, PT, R2, 0x5, PT ;  /* 0x000000050200780c */ /* 0x004fda0003f05270 */
[----:B------:R-:W-:Y:S05]  /*0da0*/  @P0 BRA `(.L_x_14) ;  /* 0x0000000000580947 */ /* 0x000fea0003800000 */
[----:B-1----:R-:W1:Y:S01]  /*0db0*/  S2UR UR7, SR_CgaCtaId ;  /* 0x00000000000779c3 */ /* 0x002e620000008800 */
        /* <DEDUP_REMOVED lines=12> */
[----:B-1----:R2:W1:Y:S01]  /*0e80*/  SYNCS.EXCH.64 URZ, [UR7+0x230], UR10 ;  /* 0x0002300a07ff75b2 */ /* 0x0024620008000100 */
[----:B------:R2:W1:Y:S01]  /*0e90*/  SYNCS.EXCH.64 URZ, [UR7+0x250], UR4 ;  /* 0x0002500407ff75b2 */ /* 0x0004620008000100 */
[----:B------:R2:W1:Y:S01]  /*0ea0*/  SYNCS.EXCH.64 URZ, [UR7+0x238], UR10 ;  /* 0x0002380a07ff75b2 */ /* 0x0004620008000100 */
[----:B------:R2:W1:Y:S01]  /*0eb0*/  SYNCS.EXCH.64 URZ, [UR7+0x258], UR4 ;  /* 0x0002580407ff75b2 */ /* 0x0004620008000100 */
[----:B------:R2:W1:Y:S01]  /*0ec0*/  SYNCS.EXCH.64 URZ, [UR7+0x240], UR10 ;  /* 0x0002400a07ff75b2 */ /* 0x0004620008000100 */
[----:B------:R2:W1:Y:S01]  /*0ed0*/  SYNCS.EXCH.64 URZ, [UR7+0x260], UR4 ;  /* 0x0002600407ff75b2 */ /* 0x0004620008000100 */
[----:B------:R2:W1:Y:S01]  /*0ee0*/  SYNCS.EXCH.64 URZ, [UR7+0x248], UR10 ;  /* 0x0002480a07ff75b2 */ /* 0x0004620008000100 */
[----:B------:R2:W1:Y:S02]  /*0ef0*/  SYNCS.EXCH.64 URZ, [UR7+0x268], UR4 ;  /* 0x0002680407ff75b2 */ /* 0x0004640008000100 */
[----:B--2---:R-:W-:Y:S01]  /*0f00*/  NOP ;  /* 0x0000000000007918 */ /* 0x004fe20000000000 */
.L_x_14:
        /* <DEDUP_REMOVED lines=18> */
.L_x_15:
[----:B-1----:R-:W1:Y:S01]  /*1030*/  S2UR UR5, SR_CTAID.X ;  /* 0x00000000000579c3 */ /* 0x002e620000002500 */
[----:B------:R-:W-:-:S05]  /*1040*/  CS2R.32 R67, SR_CgaSize ;  /* 0x0000000000437805 */ /* 0x000fca0000008a00 */
[----:B------:R-:W-:-:S05]  /*1050*/  IMAD R67, R67, -0xa0, RZ ;  /* 0xffffff6043437824 */ /* 0x000fca00078e02ff */
[----:B------:R-:W-:-:S14]  /*1060*/  R2UR UR9, R67 ;  /* 0x00000000430972ca */ /* 0x000fdc00000e0000 */
[----:B------:R-:W2:Y:S01]  /*1070*/  LDCU UR9, c[0x0][UR9+0x2b0] ;  /* 0x00005600090977ac */ /* 0x000ea20008000800 */
[----:B------:R-:W-:Y:S01]  /*1080*/  NOP ;  /* 0x0000000000007918 */ /* 0x000fe20000000000 */
[----:B------:R-:W-:-:S05]  /*1090*/  CS2R.32 R67, SR_CgaSize ;  /* 0x0000000000437805 */ /* 0x000fca0000008a00 */
[----:B------:R-:W-:-:S05]  /*10a0*/  IMAD R67, R67, -0xa0, RZ ;  /* 0xffffff6043437824 */ /* 0x000fca00078e02ff */
[----:B------:R-:W-:-:S14]  /*10b0*/  R2UR UR7, R67 ;  /* 0x00000000430772ca */ /* 0x000fdc00000e0000 */
[----:B------:R-:W3:Y:S01]  /*10c0*/  LDCU UR7, c[0x0][UR7+0x2b4] ;  /* 0x00005680070777ac */ /* 0x000ee20008000800 */
[----:B------:R-:W4:Y:S08]  /*10d0*/  S2UR UR4, SR_CTAID.Y ;  /* 0x00000000000479c3 */ /* 0x000f300000002600 */
[----:B------:R-:W3:Y:S01]  /*10e0*/  LDC R9, c[0x0][0xb24] ;  /* 0x0002c900ff097b82 */ /* 0x000ee20000000800 */
[----:B-1----:R-:W-:-:S02]  /*10f0*/  I2FP.F32.U32 R4, UR5 ;  /* 0x0000000500047c45 */ /* 0x002fc40008201000 */
[----:B------:R-:W-:-:S05]  /*1100*/  CS2R.32 R5, SR_CgaSize ;  /* 0x0000000000057805 */ /* 0x000fca0000008a00 */
[----:B------:R-:W-:-:S06]  /*1110*/  IMAD R5, R5, -0xa0, RZ ;  /* 0xffffff6005057824 */ /* 0x000fcc00078e02ff */
[----:B------:R-:W1:Y:S01]  /*1120*/  LDC R5, c[0x0][R5+0x2a0] ;  /* 0x0000a80005057b82 */ /* 0x000e620000000800 */
[----:B------:R-:W-:Y:S01]  /*1130*/  MOV R67, UR5 ;  /* 0x0000000500437c02 */ /* 0x000fe20008000f00 */
[----:B--2---:R-:W-:Y:S01]  /*1140*/  FMUL R4, R4, UR9 ;  /* 0x0000000904047c20 */ /* 0x004fe20008400000 */
[----:B----4-:R-:W-:Y:S02]  /*1150*/  I2FP.F32.U32 R2, UR4 ;  /* 0x0000000400027c45 */ /* 0x010fe40008201000 */
[----:B------:R-:W-:-:S05]  /*1160*/  CS2R.32 R3, SR_CgaSize ;  /* 0x0000000000037805 */ /* 0x000fca0000008a00 */
[----:B------:R-:W-:-:S06]  /*1170*/  IMAD R3, R3, -0xa0, RZ ;  /* 0xffffff6003037824 */ /* 0x000fcc00078e02ff */
[----:B------:R-:W2:Y:S01]  /*1180*/  LDC R3, c[0x0][R3+0x2a4] ;  /* 0x0000a90003037b82 */ /* 0x000ea20000000800 */
[----:B------:R-:W4:Y:S01]  /*1190*/  F2I.U32.TRUNC.NTZ R66, R4 ;  /* 0x0000000400427305 */ /* 0x000f22000020f000 */
[----:B------:R-:W-:Y:S01]  /*11a0*/  MOV R65, UR4 ;  /* 0x0000000400417c02 */ /* 0x000fe20008000f00 */
[----:B---3--:R-:W-:-:S05]  /*11b0*/  FMUL R2, R2, UR7 ;  /* 0x0000000702027c20 */ /* 0x008fca0008400000 */
[----:B------:R-:W-:Y:S01]  /*11c0*/  BAR.SYNC.DEFER_BLOCKING 0x0 ;  /* 0x0000000000007b1d */ /* 0x000fe20000010000 */
[----:B------:R-:W-:-:S05]  /*11d0*/  ISETP.GE.AND P0, PT, R9, 0x1, PT ;  /* 0x000000010900780c */ /* 0x000fca0003f06270 */
[----:B------:R-:W3:Y:S02]  /*11e0*/  F2I.U32.TRUNC.NTZ R64, R2 ;  /* 0x0000000200407305 */ /* 0x000ee4000020f000 */
[----:B------:R-:W2:Y:S01]  /*11f0*/  S2UR UR36, SR_CTAID.Z ;  /* 0x00000000002479c3 */ /* 0x000ea20000002700 */
[----:B----4-:R-:W-:-:S05]  /*1200*/  IADD3 R66, PT, PT, -R66, RZ, RZ ;  /* 0x000000ff42427210 */ /* 0x010fca0007ffe1ff */
[----:B-1----:R-:W-:Y:S01]  /*1210*/  IMAD R66, R5, R66, UR5 ;  /* 0x0000000505427e24 */ /* 0x002fe2000f8e0242 */
[----:B---3--:R-:W-:-:S05]  /*1220*/  IADD3 R64, PT, PT, -R64, RZ, RZ ;  /* 0x000000ff40407210 */ /* 0x008fca0007ffe1ff */
[----:B--2---:R-:W-:Y:S01]  /*1230*/  IMAD R64, R3, R64, UR4 ;  /* 0x0000000403407e24 */ /* 0x004fe2000f8e0240 */
[----:B------:R-:W-:Y:S06]  /*1240*/  @!P0 BRA `(.L_x_16) ;  /* 0x0000000000b88947 */ /* 0x000fec0003800000 */
[----:B------:R-:W1:Y:S01]  /*1250*/  LDC.64 R4, c[0x0][0xb18] ;  /* 0x0002c600ff047b82 */ /* 0x000e620000000a00 */
[----:B------:R-:W-:-:S07]  /*1260*/  ISETP.NE.AND P0, PT, R9, 0x1, PT ;  /* 0x000000010900780c */ /* 0x000fce0003f05270 */
[----:B------:R-:W2:Y:S08]  /*1270*/  LDC R10, c[0x0][0xb0c] ;  /* 0x0002c300ff0a7b82 */ /* 0x000eb00000000800 */
[----:B------:R-:W3:Y:S08]  /*1280*/  LDC R11, c[0x0][0x370] ;  /* 0x0000dc00ff0b7b82 */ /* 0x000ef00000000800 */
[----:B------:R-:W4:Y:S01]  /*1290*/  LDC R12, c[0x0][0x374] ;  /* 0x0000dd00ff0c7b82 */ /* 0x000f220000000800 */
[----:B-1----:R-:W-:-:S07]  /*12a0*/  ISETP.NE.AND P1, PT, R4, 0x1, PT ;  /* 0x000000010400780c */ /* 0x002fce0003f25270 */
[----:B------:R-:W3:Y:S01]  /*12b0*/  LDC.64 R6, c[0x0][0xb10] ;  /* 0x0002c400ff067b82 */ /* 0x000ee20000000a00 */
[----:B--2---:R-:W-:-:S07]  /*12c0*/  ISETP.NE.AND P2, PT, R10, 0x1, PT ;  /* 0x000000010a00780c */ /* 0x004fce0003f45270 */
[----:B------:R-:W1:Y:S08]  /*12d0*/  LDC R8, c[0x0][0xb20] ;  /* 0x0002c800ff087b82 */ /* 0x000e700000000800 */
[----:B------:R-:W2:Y:S01]  /*12e0*/  LDC.64 R2, c[0x0][0xb28] ;  /* 0x0002ca00ff027b82 */ /* 0x000ea20000000a00 */
[----:B----4-:R-:W-:-:S04]  /*12f0*/  IMAD.HI.U32 R13, R12, R5, RZ ;  /* 0x000000050c0d7227 */ /* 0x010fc800078e00ff */
[----:B------:R-:W-:-:S04]  /*1300*/  IMAD.HI.U32 R5, R65, R5, RZ ;  /* 0x0000000541057227 */ /* 0x000fc800078e00ff */
[----:B---3--:R-:W-:-:S04]  /*1310*/  IMAD.HI.U32 R14, R11, R6, RZ ;  /* 0x000000060b0e7227 */ /* 0x008fc800078e00ff */
[----:B------:R-:W-:Y:S01]  /*1320*/  IMAD.HI.U32 R16, R67, R6, RZ ;  /* 0x0000000643107227 */ /* 0x000fe200078e00ff */
[-C--:B------:R-:W-:Y:S02]  /*1330*/  @P2 SHF.R.U32.HI R11, RZ, R7.reuse, R14 ;  /* 0x00000007ff0b2219 */ /* 0x080fe4000001160e */
[-C--:B-1----:R-:W-:Y:S02]  /*1340*/  @P1 SHF.R.U32.HI R12, RZ, R8.reuse, R13 ;  /* 0x00000008ff0c1219 */ /* 0x082fe4000001160d */
[----:B------:R-:W-:Y:S02]  /*1350*/  SHF.R.U32.HI R8, RZ, R8, R5 ;  /* 0x00000008ff087219 */ /* 0x000fe40000011605 */
[----:B------:R-:W-:Y:S02]  /*1360*/  SHF.R.U32.HI R16, RZ, R7, R16 ;  /* 0x00000007ff107219 */ /* 0x000fe40000011610 */
[----:B------:R-:W-:Y:S01]  /*1370*/  SEL R5, R65, R8, !P1 ;  /* 0x0000000841057207 */ /* 0x000fe20004800000 */
[----:B--2---:R-:W-:Y:S01]  /*1380*/  IMAD.HI.U32 R14, R12, R2, RZ ;  /* 0x000000020c0e7227 */ /* 0x004fe200078e00ff */
[----:B------:R-:W-:-:S03]  /*1390*/  SEL R7, R67, R16, !P2 ;  /* 0x0000001043077207 */ /* 0x000fc60005000000 */
[----:B------:R-:W-:Y:S01]  /*13a0*/  IMAD.HI.U32 R6, R11, R2, RZ ;  /* 0x000000020b067227 */ /* 0x000fe200078e00ff */
[----:B------:R-:W-:-:S04]  /*13b0*/  @P0 SHF.R.U32.HI R12, RZ, R3, R14 ;  /* 0x00000003ff0c0219 */ /* 0x000fc8000001160e */
[----:B------:R-:W-:Y:S01]  /*13c0*/  @P0 SHF.R.U32.HI R11, RZ, R3, R6 ;  /* 0x00000003ff0b0219 */ /* 0x000fe20000011606 */
[----:B------:R-:W-:-:S04]  /*13d0*/  IMAD R12, R12, R9, RZ ;  /* 0x000000090c0c7224 */ /* 0x000fc800078e02ff */
[----:B------:R-:W-:Y:S01]  /*13e0*/  IMAD R6, R11, R9, RZ ;  /* 0x000000090b067224 */ /* 0x000fe200078e02ff */
[----:B------:R-:W-:-:S04]  /*13f0*/  ISETP.GE.AND P1, PT, R5, R12, PT ;  /* 0x0000000c0500720c */ /* 0x000fc80003f26270 */
[----:B------:R-:W-:Y:S01]  /*1400*/  ISETP.GE.OR P1, PT, R7, R6, P1 ;  /* 0x000000060700720c */ /* 0x000fe20000f26670 */
[----:B------:R-:W-:-:S05]  /*1410*/  IMAD.HI.U32 R6, R5, R2, RZ ;  /* 0x0000000205067227 */ /* 0x000fca00078e00ff */
[----:B------:R-:W-:-:S04]  /*1420*/  SHF.R.U32.HI R6, RZ, R3, R6 ;  /* 0x00000003ff067219 */ /* 0x000fc80000011606 */
[----:B------:R-:W-:-:S03]  /*1430*/  SEL R6, R5, R6, !P0 ;  /* 0x0000000605067207 */ /* 0x000fc60004000000 */
[----:B------:R-:W-:Y:S01]  /*1440*/  @!P1 IMAD.HI.U32 R8, R7, R2, RZ ;  /* 0x0000000207089227 */ /* 0x000fe200078e00ff */
[----:B------:R-:W-:-:S04]  /*1450*/  IADD3 R2, PT, PT, -R6, RZ, RZ ;  /* 0x000000ff06027210 */ /* 0x000fc80007ffe1ff */
[----:B------:R-:W-:Y:S01]  /*1460*/  @!P1 SHF.R.U32.HI R8, RZ, R3, R8 ;  /* 0x00000003ff089219 */ /* 0x000fe20000011608 */
[----:B------:R-:W-:-:S03]  /*1470*/  IMAD R2, R9, R2, R5 ;  /* 0x0000000209027224 */ /* 0x000fc600078e0205 */
[----:B------:R-:W-:Y:S02]  /*1480*/  @!P1 SEL R3, R7, R8, !P0 ;  /* 0x0000000807039207 */ /* 0x000fe40004000000 */
[----:B------:R-:W-:-:S03]  /*1490*/  IADD3 R8, PT, PT, -R5, RZ, RZ ;  /* 0x000000ff05087210 */ /* 0x000fc60007ffe1ff */
[--C-:B------:R-:W-:Y:S02]  /*14a0*/  @!P1 IMAD.IADD R6, R6, 0x1, -R3.reuse ;  /* 0x0000000106069824 */ /* 0x100fe400078e0a03 */
[----:B------:R-:W-:Y:S01]  /*14b0*/  @!P1 IMAD R3, R2, R11, R3 ;  /* 0x0000000b02039224 */ /* 0x000fe200078e0203 */
[----:B------:R-:W-:Y:S01]  /*14c0*/  IADD3 R2, PT, PT, -R7, RZ, RZ ;  /* 0x000000ff07027210 */ /* 0x000fe20007ffe1ff */
[----:B------:R-:W-:Y:S02]  /*14d0*/  @!P1 IMAD R5, R6, R9, R7 ;  /* 0x0000000906059224 */ /* 0x000fe400078e0207 */
[----:B------:R-:W-:Y:S02]  /*14e0*/  IMAD R8, R4, R8, R65 ;  /* 0x0000000804087224 */ /* 0x000fe400078e0241 */
[----:B------:R-:W-:Y:S02]  /*14f0*/  @!P1 IMAD.MOV.U32 R7, RZ, RZ, R3 ;  /* 0x000000ffff079224 */ /* 0x000fe400078e0003 */
[----:B------:R-:W-:-:S02]  /*1500*/  IMAD R2, R10, R2, R67 ;  /* 0x000000020a027224 */ /* 0x000fc400078e0243 */
[----:B------:R-:W-:Y:S02]  /*1510*/  IMAD R65, R5, R4, R8 ;  /* 0x0000000405417224 */ /* 0x000fe400078e0208 */
[----:B------:R-:W-:Y:S02]  /*1520*/  IMAD R67, R7, R10, R2 ;  /* 0x0000000a07437224 */ /* 0x000fe400078e0202 */
.L_x_16:
[----:B------:R-:W1:Y:S01]  /*1530*/  LDCU UR4, c[0x0][0xb30] ;  /* 0x00016600ff0477ac */ /* 0x000e620008000800 */
[----:B------:R-:W2:Y:S08]  /*1540*/  S2UR UR37, SR_CgaCtaId ;  /* 0x00000000002579c3 */ /* 0x000eb00000008800 */
[----:B------:R-:W3:Y:S01]  /*1550*/  LDC R22, c[0x0][0xb24] ;  /* 0x0002c900ff167b82 */ /* 0x000ee20000000800 */
[----:B-1----:R-:W-:-:S09]  /*1560*/  UISETP.NE.AND UP1, UPT, UR4, 0x1, UPT ;  /* 0x000000010400788c */ /* 0x002fd2000bf25270 */
[----:B--2---:R-:W-:Y:S05]  /*1570*/  BRA.U UP1, `(.L_x_17) ;  /* 0x0000000101407547 */ /* 0x004fea000b800000 */
[----:B------:R-:W1:Y:S08]  /*1580*/  LDC.64 R4, c[0x0][0xb10] ;  /* 0x0002c400ff047b82 */ /* 0x000e700000000a00 */
[----:B------:R-:W2:Y:S08]  /*1590*/  LDC.64 R2, c[0x0][0xb18] ;  /* 0x0002c600ff027b82 */ /* 0x000eb00000000a00 */
[----:B------:R-:W4:Y:S08]  /*15a0*/  LDC R6, c[0x0][0xb20] ;  /* 0x0002c800ff067b82 */ /* 0x000f300000000800 */
[----:B------:R-:W3:Y:S01]  /*15b0*/  LDC R8, c[0x0][0xb0c] ;  /* 0x0002c300ff087b82 */ /* 0x000ee20000000800 */
[----:B-1----:R-:W-:-:S05]  /*15c0*/  IMAD.HI.U32 R4, R67, R4, RZ ;  /* 0x0000000443047227 */ /* 0x002fca00078e00ff */
[----:B------:R-:W-:Y:S01]  /*15d0*/  SHF.R.U32.HI R4, RZ, R5, R4 ;  /* 0x00000005ff047219 */ /* 0x000fe20000011604 */
[----:B--2---:R-:W-:Y:S01]  /*15e0*/  IMAD.HI.U32 R3, R65, R3, RZ ;  /* 0x0000000341037227 */ /* 0x004fe200078e00ff */
[----:B------:R-:W-:-:S04]  /*15f0*/  ISETP.NE.AND P0, PT, R2, 0x1, PT ;  /* 0x000000010200780c */ /* 0x000fc80003f05270 */
[----:B----4-:R-:W-:-:S04]  /*1600*/  SHF.R.U32.HI R6, RZ, R6, R3 ;  /* 0x00000006ff067219 */ /* 0x010fc80000011603 */
[----:B------:R-:W-:Y:S02]  /*1610*/  SEL R3, R65, R6, !P0 ;  /* 0x0000000641037207 */ /* 0x000fe40004000000 */
[----:B---3--:R-:W-:-:S04]  /*1620*/  ISETP.NE.AND P1, PT, R8, 0x1, PT ;  /* 0x000000010800780c */ /* 0x008fc80003f25270 */
[----:B------:R-:W-:-:S05]  /*1630*/  SEL R4, R67, R4, !P1 ;  /* 0x0000000443047207 */ /* 0x000fca0004800000 */
[----:B------:R-:W-:Y:S02]  /*1640*/  IMAD.IADD R5, R3, 0x1, -R4 ;  /* 0x0000000103057824 */ /* 0x000fe400078e0a04 */
[----:B------:R-:W-:Y:S02]  /*1650*/  IMAD.IADD R3, R4, 0x1, -R3 ;  /* 0x0000000104037824 */ /* 0x000fe400078e0a03 */
[----:B------:R-:W-:Y:S02]  /*1660*/  IMAD R67, R5, R8, R67 ;  /* 0x0000000805437224 */ /* 0x000fe400078e0243 */
[----:B------:R-:W-:-:S07]  /*1670*/  IMAD R65, R3, R2, R65 ;  /* 0x0000000203417224 */ /* 0x000fce00078e0241 */
.L_x_17:
[----:B------:R-:W-:Y:S01]  /*1680*/  BAR.SYNC.DEFER_BLOCKING 0x0 ;  /* 0x0000000000007b1d */ /* 0x000fe20000010000 */
[----:B------:R-:W-:Y:S01]  /*1690*/  UISETP.NE.AND UP1, UPT, UR8, 0x2, UPT ;  /* 0x000000020800788c */ /* 0x000fe2000bf25270 */
[----:B------:R-:W-:Y:S02]  /*16a0*/  ISETP.NE.OR P5, PT, R0, 0x2, !P5 ;  /* 0x000000020000780c */ /* 0x000fe40006fa5670 */
[----:B------:R-:W-:-:S06]  /*16b0*/  LOP3.LUT R2, R78, 0x1f, RZ, 0xc0, !PT ;  /* 0x0000001f4e027812 */ /* 0x000fcc00078ec0ff */
[----:B------:R-:W-:Y:S05]  /*16c0*/  BRA.U UP1, `(.L_x_18) ;  /* 0x00000021012c7547 */ /* 0x000fea000b800000 */
[----:B------:R-:W1:Y:S01]  /*16d0*/  LDCU UR15, c[0x0][0x38c] ;  /* 0x00007180ff0f77ac */ /* 0x000e620008000800 */
[----:B------:R-:W2:Y:S01]  /*16e0*/  LDC R9, c[0x0][0x370] ;  /* 0x0000dc00ff097b82 */ /* 0x000ea20000000800 */
[----:B------:R-:W-:Y:S01]  /*16f0*/  PLOP3.LUT P1, PT, PT, PT, UP2, 0x80, 0x8 ;  /* 0x000000000008781c */ /* 0x000fe20003f2f028 */
[----:B------:R-:W-:Y:S01]  /*1700*/  HFMA2 R12, -RZ, RZ, 0, 0 ;  /* 0x00000000ff0c7431 */ /* 0x000fe200000001ff */
[----:B------:R-:W-:Y:S01]  /*1710*/  ISETP.EQ.OR P4, PT, R2, RZ, P5 ;  /* 0x000000ff0200720c */ /* 0x000fe20002f82670 */
[----:B------:R-:W-:Y:S01]  /*1720*/  IMAD.MOV.U32 R15, RZ, RZ, 0x1 ;  /* 0x00000001ff0f7424 */ /* 0x000fe200078e00ff */
[----:B------:R-:W-:Y:S01]  /*1730*/  PLOP3.LUT P1, PT, P1, PT, PT, 0x8, 0x80 ;  /* 0x000000000080781c */ /* 0x000fe20000f2e170 */
[----:B------:R-:W-:Y:S01]  /*1740*/  IMAD.MOV.U32 R14, RZ, RZ, RZ ;  /* 0x000000ffff0e7224 */ /* 0x000fe200078e00ff */
[----:B------:R-:W-:Y:S01]  /*1750*/  MOV R8, 0x1 ;  /* 0x0000000100087802 */ /* 0x000fe20000000f00 */
[----:B------:R-:W4:Y:S01]  /*1760*/  LDC R0, c[0x0][0x374] ;  /* 0x0000dd00ff007b82 */ /* 0x000f220000000800 */
[----:B------:R-:W-:Y:S01]  /*1770*/  IMAD.MOV.U32 R10, RZ, RZ, RZ ;  /* 0x000000ffff0a7224 */ /* 0x000fe200078e00ff */
[----:B------:R-:W2:Y:S01]  /*1780*/  LDCU.64 UR24, c[0x0][0x348] ;  /* 0x00006900ff1877ac */ /* 0x000ea20008000a00 */
[----:B------:R-:W-:Y:S01]  /*1790*/  UMOV UR13, URZ ;  /* 0x000000ff000d7c82 */ /* 0x000fe20008000000 */
[----:B-1----:R-:W-:-:S04]  /*17a0*/  UIADD3 UR5, UPT, UPT, UR15, 0x3f, URZ ;  /* 0x0000003f0f057890 */ /* 0x002fc8000fffe0ff */
[----:B------:R-:W-:-:S04]  /*17b0*/  USHF.R.S32.HI UR4, URZ, 0x1f, UR5 ;  /* 0x0000001fff047899 */ /* 0x000fc80008011405 */
[----:B------:R-:W-:-:S04]  /*17c0*/  ULEA.HI UR4, UR4, UR5, URZ, 0x6 ;  /* 0x0000000504047291 */ /* 0x000fc8000f8f30ff */
[----:B------:R-:W-:Y:S02]  /*17d0*/  USHF.R.S32.HI UR22, URZ, 0x6, UR4 ;  /* 0x00000006ff167899 */ /* 0x000fe40008011404 */
[----:B------:R-:W-:Y:S02]  /*17e0*/  UIADD3 UR4, UPT, UPT, UR15, -0x1, URZ ;  /* 0xffffffff0f047890 */ /* 0x000fe4000fffe0ff */
[----:B------:R-:W-:Y:S02]  /*17f0*/  UISETP.LT.U32.AND UP0, UPT, UR22, 0x1f, UPT ;  /* 0x0000001f1600788c */ /* 0x000fe4000bf01070 */
[----:B------:R-:W-:Y:S02]  /*1800*/  UISETP.GE.U32.AND UP1, UPT, UR4, -0x7f, UPT ;  /* 0xffffff810400788c */ /* 0x000fe4000bf26070 */
[----:B------:R-:W-:Y:S02]  /*1810*/  USEL UR21, UR22, 0x1f, UP0 ;  /* 0x0000001f16157887 */ /* 0x000fe40008000000 */
[----:B------:R-:W-:-:S02]  /*1820*/  UIADD3 UR15, UPT, UPT, UR15, 0x7e, URZ ;  /* 0x0000007e0f0f7890 */ /* 0x000fc4000fffe0ff */
[----:B------:R-:W-:Y:S02]  /*1830*/  UIADD3 UR7, UPT, UPT, UR21, -0x1, URZ ;  /* 0xffffffff15077890 */ /* 0x000fe4000fffe0ff */
[----:B------:R-:W-:-:S03]  /*1840*/  UIADD3 UR14, UPT, UPT, UR22, -UR21, URZ ;  /* 0x80000015160e7290 */ /* 0x000fc6000fffe0ff */
[----:B------:R-:W-:-:S04]  /*1850*/  @UP1 UIADD3 UR7, UPT, UPT, UR21, URZ, URZ ;  /* 0x000000ff15071290 */ /* 0x000fc8000fffe0ff */
[----:B--2---:R-:W-:-:S12]  /*1860*/  UIADD3 UR7, UPT, UPT, UR7, 0x1, URZ ;  /* 0x0000000107077890 */ /* 0x004fd8000fffe0ff */
.L_x_36:
[----:B------:R-:W-:Y:S01]  /*1870*/  UISETP.NE.AND UP0, UPT, UR37, URZ, UPT ;  /* 0x000000ff2500728c */ /* 0x000fe2000bf05270 */
[----:B------:R-:W1:Y:S08]  /*1880*/  S2UR UR37, SR_CgaCtaId ;  /* 0x00000000002579c3 */ /* 0x000e700000008800 */
[----:B------:R-:W-:Y:S05]  /*1890*/  BRA.U UP0, `(.L_x_19) ;  /* 0x0000000100347547 */ /* 0x000fea000b800000 */
[----:B------:R-:W2:Y:S01]  /*18a0*/  S2R R2, SR_CgaCtaId ;  /* 0x0000000000027919 */ /* 0x000ea20000008800 */
[----:B------:R-:W-:-:S04]  /*18b0*/  MOV R3, 0x400 ;  /* 0x0000040000037802 */ /* 0x000fc80000000f00 */
[----:B--2---:R-:W-:Y:S02]  /*18c0*/  LEA R3, R2, R3, 0x18 ;  /* 0x0000000302037211 */ /* 0x004fe400078ec0ff */
[----:B------:R-:W-:-:S03]  /*18d0*/  SHF.L.U32 R2, R8, 0x1f, RZ ;  /* 0x0000001f08027819 */ /* 0x000fc600000006ff */
[----:B------:R-:W-:-:S04]  /*18e0*/  IMAD R3, R10, 0x8, R3 ;  /* 0x000000080a037824 */ /* 0x000fc800078e0203 */
[----:B------:R-:W2:Y:S02]  /*18f0*/  SYNCS.PHASECHK.TRANS64.TRYWAIT P0, [R3+URZ+0x280], R2 ;  /* 0x00028002030075a7 */ /* 0x000ea400080011ff */
[----:B--2---:R-:W-:Y:S05]  /*1900*/  @!P0 BRA `(.L_x_20) ;  /* 0x0000005800788947 */ /* 0x004fea0003800000 */
.L_x_120:
[----:B------:R-:W-:Y:S01]  /*1910*/  VIADD R10, R10, 0x1 ;  /* 0x000000010a0a7836 */ /* 0x000fe20000000000 */
[----:B------:R2:W-:Y:S04]  /*1920*/  SYNCS.ARRIVE.TRANS64.A1T0 RZ, [R3+URZ+0x270], RZ ;  /* 0x000270ff03ff79a7 */ /* 0x0005e800081000ff */
[----:B------:R-:W-:-:S04]  /*1930*/  ISETP.NE.AND P0, PT, R10, 0x2, PT ;  /* 0x000000020a00780c */ /* 0x000fc80003f05270 */
[----:B------:R-:W-:Y:S02]  /*1940*/  SEL R10, R10, RZ, P0 ;  /* 0x000000ff0a0a7207 */ /* 0x000fe40000000000 */
[----:B--2---:R-:W-:-:S04]  /*1950*/  SEL R3, RZ, 0x1, P0 ;  /* 0x00000001ff037807 */ /* 0x004fc80000000000 */
[----:B------:R-:W-:-:S07]  /*1960*/  LOP3.LUT R8, R8, R3, RZ, 0x3c, !PT ;  /* 0x0000000308087212 */ /* 0x000fce00078e3cff */
.L_x_19:
[----:B------:R-:W-:Y:S01]  /*1970*/  UMOV UR4, 0x400 ;  /* 0x0000040000047882 */ /* 0x000fe20000000000 */
[----:B------:R-:W-:Y:S01]  /*1980*/  SHF.L.U32 R2, R15, 0x1f, RZ ;  /* 0x0000001f0f027819 */ /* 0x000fe200000006ff */
[----:B-1----:R-:W-:Y:S01]  /*1990*/  ULEA UR4, UR37, UR4, 0x18 ;  /* 0x0000000425047291 */ /* 0x002fe2000f8ec0ff */
[----:B------:R-:W-:Y:S01]  /*19a0*/  R2UR UR35, R67 ;  /* 0x00000000432372ca */ /* 0x000fe200000e0000 */
[----:B------:R-:W-:Y:S01]  /*19b0*/  UISETP.GE.U32.AND UP0, UPT, UR15, 0x7f, UPT ;  /* 0x0000007f0f00788c */ /* 0x000fe2000bf06070 */
[----:B------:R-:W-:Y:S01]  /*19c0*/  R2UR UR11, R65 ;  /* 0x00000000410b72ca */ /* 0x000fe200000e0000 */
[----:B------:R-:W-:Y:S01]  /*19d0*/  ULEA UR5, UR13, UR4, 0x3 ;  /* 0x000000040d057291 */ /* 0x000fe2000f8e18ff */
[----:B------:R-:W-:-:S08]  /*19e0*/  UMOV UR23, URZ ;  /* 0x000000ff00177c82 */ /* 0x000fd00008000000 */
[----:B------:R1:W2:Y:S01]  /*19f0*/  SYNCS.PHASECHK.TRANS64.TRYWAIT P0, [UR5+0xf8], R2 ;  /* 0x0000f802ff0075a7 */ /* 0x0002a20008001105 */
[----:B------:R-:W-:Y:S02]  /*1a00*/  USHF.L.U32 UR35, UR35, 0x6, URZ ;  /* 0x0000000623237899 */ /* 0x000fe400080006ff */
[----:B------:R-:W-:Y:S01]  /*1a10*/  UIMAD UR11, UR11, 0x30, URZ ;  /* 0x000000300b0b78a4 */ /* 0x000fe2000f8e02ff */
[----:B------:R-:W-:Y:S11]  /*1a20*/  BRA.U !UP0, `(.L_x_21) ;  /* 0x0000000108a87547 */ /* 0x000ff6000b800000 */
[----:B------:R-:W-:Y:S01]  /*1a30*/  UMOV UR16, URZ ;  /* 0x000000ff00107c82 */ /* 0x000fe20008000000 */
[----:B------:R-:W-:-:S05]  /*1a40*/  UMOV UR6, UR13 ;  /* 0x0000000d00067c82 */ /* 0x000fca0008000000 */
.L_x_26:
[----:B--2---:R-:W-:Y:S01]  /*1a50*/  @!P5 MOV R3, 0x1c00 ;  /* 0x00001c000003d802 */ /* 0x004fe20000000f00 */
[----:B-1----:R-:W-:Y:S01]  /*1a60*/  ULEA UR33, UR6, UR4, 0x3 ;  /* 0x0000000406217291 */ /* 0x002fe2000f8e18ff */
[----:B--2---:R-:W-:Y:S11]  /*1a70*/  @P0 BRA `(.L_x_22) ;  /* 0x00000000000c0947 */ /* 0x004ff60003800000 */
[----:B------:R-:W-:Y:S04]  /*1a80*/  SHF.L.U32 R5, R15, 0x1f, RZ ;  /* 0x0000001f0f057819 */ /* 0x000fe800000006ff */
[----:B------:R-:W2:Y:S02]  /*1a90*/  SYNCS.PHASECHK.TRANS64.TRYWAIT P0, [UR33+0xf8], R5 ;  /* 0x0000f805ff0075a7 */ /* 0x000ea40008001121 */
[----:B--2---:R-:W-:Y:S05]  /*1aa0*/  @!P0 BRA `(.L_x_23) ;  /* 0x0000005800248947 */ /* 0x004fea0003800000 */
.L_x_22:
[----:B------:R2:W-:Y:S01]  /*1ab0*/  @!P5 SYNCS.ARRIVE.TRANS64 RZ, [UR33], R3 ;  /* 0x00000003ffffd9a7 */ /* 0x0005e20008000021 */
[----:B------:R-:W-:Y:S04]  /*1ac0*/  BSSY.RECONVERGENT B0, `(.L_x_24) ;  /* 0x0000003000007945 */ /* 0x000fe80003800200 */
[----:B------:R-:W-:Y:S05]  /*1ad0*/  @P4 BRA `(.L_x_25) ;  /* 0x0000000000044947 */ /* 0x000fea0003800000 */
[----:B------:R-:W-:Y:S05]  /*1ae0*/  BPT.TRAP 0x1 ;  /* 0x000000040000795c */ /* 0x000fea0000300000 */
.L_x_25:
[----:B------:R-:W-:Y:S05]  /*1af0*/  BSYNC.RECONVERGENT B0 ;  /* 0x0000000000007941 */ /* 0x000fea0003800200 */
.L_x_24:
[----:B------:R-:W-:Y:S02]  /*1b00*/  UIADD3 UR13, UPT, UPT, UR6, 0x1, URZ ;  /* 0x00000001060d7890 */ /* 0x000fe4000fffe0ff */
[----:B------:R-:W-:Y:S02]  /*1b10*/  UIADD3 UR18, UP1, UPT, UR24, 0x80, URZ ;  /* 0x0000008018127890 */ /* 0x000fe4000ff3e0ff */
[----:B------:R-:W-:Y:S02]  /*1b20*/  UISETP.NE.AND UP0, UPT, UR13, 0x1f, UPT ;  /* 0x0000001f0d00788c */ /* 0x000fe4000bf05270 */
[----:B------:R-:W-:Y:S02]  /*1b30*/  ULEA UR32, UR6, UR4, 0xc ;  /* 0x0000000406207291 */ /* 0x000fe4000f8e60ff */
[----:B------:R-:W-:Y:S02]  /*1b40*/  USEL UR9, URZ, 0x1, UP0 ;  /* 0x00000001ff097887 */ /* 0x000fe40008000000 */
[----:B------:R-:W-:Y:S02]  /*1b50*/  USEL UR13, UR13, URZ, UP0 ;  /* 0x000000ff0d0d7287 */ /* 0x000fe40008000000 */
[----:B------:R-:W-:Y:S02]  /*1b60*/  USHF.L.U32 UR34, UR16, 0x6, URZ ;  /* 0x0000000610227899 */ /* 0x000fe400080006ff */
[----:B------:R-:W-:Y:S01]  /*1b70*/  ULEA UR8, UR13, UR4, 0x3 ;  /* 0x000000040d087291 */ /* 0x000fe2000f8e18ff */
[----:B------:R-:W-:Y:S01]  /*1b80*/  LOP3.LUT R15, R15, UR9, RZ, 0x3c, !PT ;  /* 0x000000090f0f7c12 */ /* 0x000fe2000f8e3cff */
[----:B------:R-:W-:Y:S02]  /*1b90*/  UIADD3.X UR19, UPT, UPT, URZ, UR25, URZ, UP1, !UPT ;  /* 0x00000019ff137290 */ /* 0x000fe40008ffe4ff */
[----:B------:R-:W-:Y:S01]  /*1ba0*/  UIADD3 UR32, UPT, UPT, UR32, 0x1b80, URZ ;  /* 0x00001b8020207890 */ /* 0x000fe2000fffe0ff */
[----:B-1----:R-:W-:Y:S01]  /*1bb0*/  SHF.L.U32 R2, R15, 0x1f, RZ ;  /* 0x0000001f0f027819 */ /* 0x002fe200000006ff */
[----:B------:R-:W-:Y:S02]  /*1bc0*/  UIMAD UR5, UR6, 0xc00, UR4 ;  /* 0x00000c00060578a4 */ /* 0x000fe4000f8e0204 */
[----:B------:R-:W-:Y:S01]  /*1bd0*/  UIADD3 UR26, UP0, UPT, UR24, 0x180, URZ ;  /* 0x00000180181a7890 */ /* 0x000fe2000ff1e0ff */
[----:B------:R1:W1:Y:S01]  /*1be0*/  SYNCS.PHASECHK.TRANS64.TRYWAIT P0, [UR8+0xf8], R2 ;  /* 0x0000f802ff0075a7 */ /* 0x0002620008001108 */
[----:B------:R-:W-:Y:S01]  /*1bf0*/  UMOV UR28, 0x0 ;  /* 0x00000000001c7882 */ /* 0x000fe20000000000 */
[----:B------:R-:W-:Y:S01]  /*1c00*/  UMOV UR29, 0x10000000 ;  /* 0x10000000001d7882 */ /* 0x000fe20000000000 */
[----:B------:R-:W-:Y:S01]  /*1c10*/  UIADD3 UR8, UPT, UPT, UR5, 0x20b80, URZ ;  /* 0x00020b8005087890 */ /* 0x000fe2000fffe0ff */
[----:B------:R1:W-:Y:S01]  /*1c20*/  UTMALDG.3D [UR32], [UR18], desc[UR28] ;  /* 0x00001c20120075b4 */ /* 0x0003e20008011000 */
[----:B------:R-:W-:Y:S02]  /*1c30*/  UIADD3.X UR27, UPT, UPT, URZ, UR25, URZ, UP0, !UPT ;  /* 0x00000019ff1b7290 */ /* 0x000fe400087fe4ff */
[----:B------:R-:W-:Y:S01]  /*1c40*/  UIADD3 UR16, UPT, UPT, UR16, 0x1, URZ ;  /* 0x0000000110107890 */ /* 0x000fe2000fffe0ff */
[----:B------:R-:W-:Y:S01]  /*1c50*/  UMOV UR12, UR36 ;  /* 0x00000024000c7c82 */ /* 0x000fe20008000000 */
[----:B------:R-:W-:Y:S01]  /*1c60*/  UMOV UR9, UR33 ;  /* 0x0000002100097c82 */ /* 0x000fe20008000000 */
[----:B------:R-:W-:Y:S01]  /*1c70*/  UMOV UR10, UR34 ;  /* 0x00000022000a7c82 */ /* 0x000fe20008000000 */
[----:B------:R-:W-:Y:S03]  /*1c80*/  UISETP.NE.AND UP0, UPT, UR16, UR7, UPT ;  /* 0x000000071000728c */ /* 0x000fe6000bf05270 */
[----:B------:R1:W-:Y:S01]  /*1c90*/  UTMALDG.3D [UR8], [UR26], desc[UR28] ;  /* 0x00001c081a0075b4 */ /* 0x0003e20008011000 */
[----:B------:R-:W-:Y:S01]  /*1ca0*/  UMOV UR23, UR7 ;  /* 0x0000000700177c82 */ /* 0x000fe20008000000 */
[----:B------:R-:W-:Y:S04]  /*1cb0*/  UMOV UR6, UR13 ;  /* 0x0000000d00067c82 */ /* 0x000fe80008000000 */
[----:B------:R-:W-:Y:S05]  /*1cc0*/  BRA.U UP0, `(.L_x_26) ;  /* 0xfffffffd00607547 */ /* 0x000fea000b83ffff */
.L_x_21:
[----:B------:R-:W-:Y:S01]  /*1cd0*/  ULEA UR5, UR13, UR4, 0x3 ;  /* 0x000000040d057291 */ /* 0x000fe2000f8e18ff */
[----:B-1----:R-:W-:Y:S01]  /*1ce0*/  SHF.L.U32 R2, R15, 0x1f, RZ ;  /* 0x0000001f0f027819 */ /* 0x002fe200000006ff */
[----:B------:R-:W-:Y:S01]  /*1cf0*/  @!P1 SYNCS.ARRIVE.TRANS64.A1T0 RZ, [UR4+0x208], RZ ;  /* 0x000208ffffff99a7 */ /* 0x000fe20008100004 */
[----:B------:R-:W-:-:S06]  /*1d00*/  UISETP.GT.AND UP0, UPT, UR22, UR21, UPT ;  /* 0x000000151600728c */ /* 0x000fcc000bf04270 */
[----:B--2---:R1:W2:Y:S03]  /*1d10*/  SYNCS.PHASECHK.TRANS64.TRYWAIT P0, [UR5+0xf8], R2 ;  /* 0x0000f802ff0075a7 */ /* 0x0042a60008001105 */
[----:B------:R-:W-:Y:S05]  /*1d20*/  BRA.U !UP0, `(.L_x_27) ;  /* 0x0000000108ac7547 */ /* 0x000fea000b800000 */
[----:B------:R-:W-:Y:S01]  /*1d30*/  UIADD3 UR26, UPT, UPT, UR14, UR23, URZ ;  /* 0x000000170e1a7290 */ /* 0x000fe2000fffe0ff */
[----:B------:R-:W-:-:S11]  /*1d40*/  UMOV UR6, UR13 ;  /* 0x0000000d00067c82 */ /* 0x000fd60008000000 */
.L_x_32:
[----:B--2---:R-:W-:Y:S01]  /*1d50*/  @!P5 MOV R3, 0x1c00 ;  /* 0x00001c000003d802 */ /* 0x004fe20000000f00 */
[----:B-1----:R-:W-:Y:S01]  /*1d60*/  ULEA UR17, UR6, UR4, 0x3 ;  /* 0x0000000406117291 */ /* 0x002fe2000f8e18ff */
[----:B--2---:R-:W-:Y:S11]  /*1d70*/  @P0 BRA `(.L_x_28) ;  /* 0x00000000000c0947 */ /* 0x004ff60003800000 */
[----:B------:R-:W-:Y:S04]  /*1d80*/  SHF.L.U32 R5, R15, 0x1f, RZ ;  /* 0x0000001f0f057819 */ /* 0x000fe800000006ff */
[----:B------:R-:W2:Y:S02]  /*1d90*/  SYNCS.PHASECHK.TRANS64.TRYWAIT P0, [UR17+0xf8], R5 ;  /* 0x0000f805ff0075a7 */ /* 0x000ea40008001111 */
[----:B--2---:R-:W-:Y:S05]  /*1da0*/  @!P0 BRA `(.L_x_29) ;  /* 0x00000054007c8947 */ /* 0x004fea0003800000 */
.L_x_28:
[----:B------:R2:W-:Y:S01]  /*1db0*/  @!P5 SYNCS.ARRIVE.TRANS64 RZ, [UR17], R3 ;  /* 0x00000003ffffd9a7 */ /* 0x0005e20008000011 */
[----:B------:R-:W-:Y:S04]  /*1dc0*/  BSSY.RECONVERGENT B0, `(.L_x_30) ;  /* 0x0000003000007945 */ /* 0x000fe80003800200 */
[----:B------:R-:W-:Y:S05]  /*1dd0*/  @P4 BRA `(.L_x_31) ;  /* 0x0000000000044947 */ /* 0x000fea0003800000 */
[----:B------:R-:W-:Y:S05]  /*1de0*/  BPT.TRAP 0x1 ;  /* 0x000000040000795c */ /* 0x000fea0000300000 */
.L_x_31:
[----:B------:R-:W-:Y:S05]  /*1df0*/  BSYNC.RECONVERGENT B0 ;  /* 0x0000000000007941 */ /* 0x000fea0003800200 */
.L_x_30:
[----:B------:R-:W-:Y:S02]  /*1e00*/  UIADD3 UR13, UPT, UPT, UR6, 0x1, URZ ;  /* 0x00000001060d7890 */ /* 0x000fe4000fffe0ff */
[----:B------:R-:W-:Y:S02]  /*1e10*/  ULEA UR16, UR6, UR4, 0xc ;  /* 0x0000000406107291 */ /* 0x000fe4000f8e60ff */
[----:B------:R-:W-:Y:S02]  /*1e20*/  UISETP.NE.AND UP0, UPT, UR13, 0x1f, UPT ;  /* 0x0000001f0d00788c */ /* 0x000fe4000bf05270 */
[----:B------:R-:W-:Y:S02]  /*1e30*/  UIADD3 UR32, UP1, UPT, UR24, 0x80, URZ ;  /* 0x0000008018207890 */ /* 0x000fe4000ff3e0ff */
[----:B------:R-:W-:Y:S02]  /*1e40*/  USEL UR9, URZ, 0x1, UP0 ;  /* 0x00000001ff097887 */ /* 0x000fe40008000000 */
[----:B------:R-:W-:Y:S02]  /*1e50*/  USEL UR13, UR13, URZ, UP0 ;  /* 0x000000ff0d0d7287 */ /* 0x000fe40008000000 */
[----:B------:R-:W-:Y:S02]  /*1e60*/  USHF.L.U32 UR18, UR23, 0x6, URZ ;  /* 0x0000000617127899 */ /* 0x000fe400080006ff */
[----:B------:R-:W-:Y:S01]  /*1e70*/  ULEA UR8, UR13, UR4, 0x3 ;  /* 0x000000040d087291 */ /* 0x000fe2000f8e18ff */
[----:B------:R-:W-:Y:S01]  /*1e80*/  LOP3.LUT R15, R15, UR9, RZ, 0x3c, !PT ;  /* 0x000000090f0f7c12 */ /* 0x000fe2000f8e3cff */
[----:B------:R-:W-:Y:S02]  /*1e90*/  UIADD3 UR16, UPT, UPT, UR16, 0x1b80, URZ ;  /* 0x00001b8010107890 */ /* 0x000fe4000fffe0ff */
[----:B------:R-:W-:Y:S01]  /*1ea0*/  UIADD3.X UR33, UPT, UPT, URZ, UR25, URZ, UP1, !UPT ;  /* 0x00000019ff217290 */ /* 0x000fe20008ffe4ff */
[----:B-1----:R-:W-:Y:S01]  /*1eb0*/  SHF.L.U32 R2, R15, 0x1f, RZ ;  /* 0x0000001f0f027819 */ /* 0x002fe200000006ff */
[----:B------:R-:W-:Y:S02]  /*1ec0*/  UIMAD UR5, UR6, 0xc00, UR4 ;  /* 0x00000c00060578a4 */ /* 0x000fe4000f8e0204 */
[----:B------:R-:W-:Y:S01]  /*1ed0*/  UIADD3 UR30, UP0, UPT, UR24, 0x180, URZ ;  /* 0x00000180181e7890 */ /* 0x000fe2000ff1e0ff */
[----:B------:R1:W1:Y:S01]  /*1ee0*/  SYNCS.PHASECHK.TRANS64.TRYWAIT P0, [UR8+0xf8], R2 ;  /* 0x0000f802ff0075a7 */ /* 0x0002620008001108 */
[----:B------:R-:W-:Y:S01]  /*1ef0*/  UIADD3 UR8, UPT, UPT, UR5, 0x20b80, URZ ;  /* 0x00020b8005087890 */ /* 0x000fe2000fffe0ff */
[----:B------:R-:W-:Y:S01]  /*1f00*/  UMOV UR28, 0x0 ;  /* 0x00000000001c7882 */ /* 0x000fe20000000000 */
[----:B------:R-:W-:Y:S01]  /*1f10*/  UMOV UR29, 0x10000000 ;  /* 0x10000000001d7882 */ /* 0x000fe20000000000 */
[----:B------:R-:W-:Y:S01]  /*1f20*/  UMOV UR19, UR35 ;  /* 0x0000002300137c82 */ /* 0x000fe20008000000 */
[----:B------:R-:W-:Y:S01]  /*1f30*/  UMOV UR20, UR36 ;  /* 0x0000002400147c82 */ /* 0x000fe20008000000 */
[----:B------:R-:W-:Y:S01]  /*1f40*/  UIADD3.X UR31, UPT, UPT, URZ, UR25, URZ, UP0, !UPT ;  /* 0x00000019ff1f7290 */ /* 0x000fe200087fe4ff */
[----:B------:R1:W-:Y:S01]  /*1f50*/  UTMALDG.3D [UR16], [UR32], desc[UR28] ;  /* 0x00001c10200075b4 */ /* 0x0003e20008011000 */
[----:B------:R-:W-:Y:S01]  /*1f60*/  UIADD3 UR23, UPT, UPT, UR23, 0x1, URZ ;  /* 0x0000000117177890 */ /* 0x000fe2000fffe0ff */
[----:B------:R-:W-:Y:S01]  /*1f70*/  UMOV UR12, UR36 ;  /* 0x00000024000c7c82 */ /* 0x000fe20008000000 */
[----:B------:R-:W-:Y:S01]  /*1f80*/  UMOV UR9, UR17 ;  /* 0x0000001100097c82 */ /* 0x000fe20008000000 */
[----:B------:R-:W-:Y:S01]  /*1f90*/  UMOV UR10, UR18 ;  /* 0x00000012000a7c82 */ /* 0x000fe20008000000 */
[----:B------:R-:W-:Y:S03]  /*1fa0*/  UISETP.NE.AND UP0, UPT, UR23, UR26, UPT ;  /* 0x0000001a1700728c */ /* 0x000fe6000bf05270 */
[----:B------:R1:W-:Y:S01]  /*1fb0*/  UTMALDG.3D [UR8], [UR30], desc[UR28] ;  /* 0x00001c081e0075b4 */ /* 0x0003e20008011000 */
[----:B------:R-:W-:Y:S05]  /*1fc0*/  UMOV UR6, UR13 ;  /* 0x0000000d00067c82 */ /* 0x000fea0008000000 */
[----:B------:R-:W-:Y:S05]  /*1fd0*/  BRA.U UP0, `(.L_x_32) ;  /* 0xfffffffd005c7547 */ /* 0x000fea000b83ffff */
.L_x_27:
[----:B-1----:R-:W-:Y:S01]  /*1fe0*/  LEA R2, R14, UR4, 0x3 ;  /* 0x000000040e027c11 */ /* 0x002fe2000f8e18ff */
[----:B------:R-:W-:Y:S01]  /*1ff0*/  NOP ;  /* 0x0000000000007918 */ /* 0x000fe20000000000 */
[----:B--2---:R-:W-:Y:S02]  /*2000*/  SHF.L.U32 R3, R12, 0x1f, RZ ;  /* 0x0000001f0c037819 */ /* 0x004fe400000006ff */
[----:B------:R-:W-:Y:S02]  /*2010*/  LEA R4, R14, UR4, 0x4 ;  /* 0x000000040e047c11 */ /* 0x000fe4000f8e20ff */
[----:B------:R-:W1:Y:S02]  /*2020*/  SYNCS.PHASECHK.TRANS64.TRYWAIT P0, [R2+URZ+0x210], R3 ;  /* 0x00021003020075a7 */ /* 0x000e6400080011ff */
[----:B-1----:R-:W-:Y:S05]  /*2030*/  @!P0 BRA `(.L_x_33) ;  /* 0x0000005000f08947 */ /* 0x002fea0003800000 */
.L_x_123:
[----:B------:R-:W2:Y:S01]  /*2040*/  LDS.128 R4, [R4+0x2a0] ;  /* 0x0002a00004047984 */ /* 0x000ea20000000c00 */
[----:B---3--:R-:W-:Y:S01]  /*2050*/  ISETP.GE.AND P0, PT, R22, 0x1, PT ;  /* 0x000000011600780c */ /* 0x008fe20003f06270 */
[----:B-1----:R-:W-:Y:S01]  /*2060*/  VIADD R2, R2, 0x220 ;  /* 0x0000022002027836 */ /* 0x002fe20000000000 */
[----:B------:R-:W-:Y:S01]  /*2070*/  @!PT LDS RZ, [RZ] ;  /* 0x00000000fffff984 */ /* 0x000fe20000000800 */
[----:B------:R-:W-:Y:S01]  /*2080*/  @!PT LDS RZ, [RZ] ;  /* 0x00000000fffff984 */ /* 0x000fe20000000800 */
[----:B------:R-:W-:Y:S01]  /*2090*/  @!PT LDS RZ, [RZ] ;  /* 0x00000000fffff984 */ /* 0x000fe20000000800 */
[----:B------:R-:W-:Y:S01]  /*20a0*/  @!PT LDS RZ, [RZ] ;  /* 0x00000000fffff984 */ /* 0x000fe20000000800 */
[----:B------:R1:W-:Y:S06]  /*20b0*/  MEMBAR.ALL.CTA ;  /* 0x0000000000007992 */ /* 0x0003ec0000008000 */
[----:B-1----:R-:W1:Y:S01]  /*20c0*/  FENCE.VIEW.ASYNC.S ;  /* 0x00000000000073c6 */ /* 0x002e620000000000 */
[----:B------:R-:W-:-:S04]  /*20d0*/  PRMT R2, RZ, 0x654, R2 ;  /* 0x00000654ff027816 */ /* 0x000fc80000000002 */
[----:B-1----:R1:W-:Y:S01]  /*20e0*/  SYNCS.ARRIVE.TRANS64.RED.A1T0 RZ, [R2+URZ], RZ ;  /* 0x000000ff02ff79a7 */ /* 0x0023e200081004ff */
[----:B--2---:R-:W-:-:S13]  /*20f0*/  LOP3.LUT P2, RZ, R6, 0x1, RZ, 0xc0, !PT ;  /* 0x0000000106ff7812 */ /* 0x004fda000784c0ff */
[----:B------:R-:W-:Y:S01]  /*2100*/  @P2 SHF.R.U32.HI R3, RZ, 0x10, R5 ;  /* 0x00000010ff032819 */ /* 0x000fe20000011605 */
[----:B------:R-:W-:Y:S01]  /*2110*/  VOTEU.ANY UP0, P2 ;  /* 0x0000000000ff7886 */ /* 0x000fe20001000100 */
[----:B------:R-:W-:Y:S02]  /*2120*/  @P2 MOV R13, R4 ;  /* 0x00000004000d2202 */ /* 0x000fe40000000f00 */
[----:B------:R-:W-:Y:S02]  /*2130*/  @P2 R2UR.BROADCAST UR5, R3 ;  /* 0x00000000030522ca */ /* 0x000fe400008e0000 */
[----:B------:R-:W-:-:S11]  /*2140*/  @P2 LOP3.LUT R11, R5, 0xffff, RZ, 0xc0, !PT ;  /* 0x0000ffff050b2812 */ /* 0x000fd600078ec0ff */
[----:B------:R-:W-:Y:S01]  /*2150*/  @UP0 UMOV UR36, UR5 ;  /* 0x0000000500240c82 */ /* 0x000fe20008000000 */
[----:B-1----:R-:W-:Y:S05]  /*2160*/  @!P0 BRA `(.L_x_34) ;  /* 0x0000000000b88947 */ /* 0x002fea0003800000 */
[----:B------:R-:W4:Y:S01]  /*2170*/  LDC.64 R4, c[0x0][0xb18] ;  /* 0x0002c600ff047b82 */ /* 0x000f220000000a00 */
[----:B------:R-:W-:-:S07]  /*2180*/  ISETP.NE.AND P3, PT, R22, 0x1, PT ;  /* 0x000000011600780c */ /* 0x000fce0003f65270 */
[----:B------:R-:W1:Y:S08]  /*2190*/  LDC.64 R6, c[0x0][0xb10] ;  /* 0x0002c400ff067b82 */ /* 0x000e700000000a00 */
[----:B------:R-:W2:Y:S08]  /*21a0*/  LDC R16, c[0x0][0xb20] ;  /* 0x0002c800ff107b82 */ /* 0x000eb00000000800 */
[----:B------:R-:W3:Y:S01]  /*21b0*/  LDC R18, c[0x0][0xb0c] ;  /* 0x0002c300ff127b82 */ /* 0x000ee20000000800 */
[----:B----4-:R-:W-:Y:S01]  /*21c0*/  IMAD.HI.U32 R17, R0, R5, RZ ;  /* 0x0000000500117227 */ /* 0x010fe200078e00ff */
[----:B------:R-:W-:-:S03]  /*21d0*/  ISETP.NE.AND P0, PT, R4, 0x1, PT ;  /* 0x000000010400780c */ /* 0x000fc60003f05270 */
[----:B------:R-:W-:-:S03]  /*21e0*/  IMAD.HI.U32 R5, R11, R5, RZ ;  /* 0x000000050b057227 */ /* 0x000fc600078e00ff */
[----:B------:R-:W4:Y:S01]  /*21f0*/  LDC.64 R2, c[0x0][0xb28] ;  /* 0x0002ca00ff027b82 */ /* 0x000f220000000a00 */
[----:B-1----:R-:W-:-:S04]  /*2200*/  IMAD.HI.U32 R20, R9, R6, RZ ;  /* 0x0000000609147227 */ /* 0x002fc800078e00ff */
[----:B------:R-:W-:Y:S01]  /*2210*/  IMAD.HI.U32 R24, R13, R6, RZ ;  /* 0x000000060d187227 */ /* 0x000fe200078e00ff */
[----:B------:R-:W-:Y:S02]  /*2220*/  SHF.R.U32.HI R20, RZ, R7, R20 ;  /* 0x00000007ff147219 */ /* 0x000fe40000011614 */
[-C--:B--2---:R-:W-:Y:S02]  /*2230*/  SHF.R.U32.HI R17, RZ, R16.reuse, R17 ;  /* 0x00000010ff117219 */ /* 0x084fe40000011611 */
[----:B------:R-:W-:Y:S02]  /*2240*/  SHF.R.U32.HI R16, RZ, R16, R5 ;  /* 0x00000010ff107219 */ /* 0x000fe40000011605 */
[----:B------:R-:W-:Y:S02]  /*2250*/  SEL R17, R0, R17, !P0 ;  /* 0x0000001100117207 */ /* 0x000fe40004000000 */
[----:B------:R-:W-:Y:S02]  /*2260*/  SHF.R.U32.HI R24, RZ, R7, R24 ;  /* 0x00000007ff187219 */ /* 0x000fe40000011618 */
[----:B---3--:R-:W-:-:S02]  /*2270*/  ISETP.NE.AND P1, PT, R18, 0x1, PT ;  /* 0x000000011200780c */ /* 0x008fc40003f25270 */
[----:B------:R-:W-:Y:S02]  /*2280*/  SEL R5, R11, R16, !P0 ;  /* 0x000000100b057207 */ /* 0x000fe40004000000 */
[----:B------:R-:W-:Y:S02]  /*2290*/  SEL R19, R9, R20, !P1 ;  /* 0x0000001409137207 */ /* 0x000fe40004800000 */
[----:B------:R-:W-:Y:S01]  /*22a0*/  SEL R7, R13, R24, !P1 ;  /* 0x000000180d077207 */ /* 0x000fe20004800000 */
[----:B----4-:R-:W-:-:S04]  /*22b0*/  IMAD.HI.U32 R20, R17, R2, RZ ;  /* 0x0000000211147227 */ /* 0x010fc800078e00ff */
        /* <DEDUP_REMOVED lines=10> */
[----:B------:R-:W-:-:S04]  /*2360*/  @!P0 IMAD.HI.U32 R16, R7, R2, RZ ;  /* 0x0000000207108227 */ /* 0x000fc800078e00ff */
[----:B------:R-:W-:Y:S01]  /*2370*/  IMAD.MOV R2, RZ, RZ, -R6 ;  /* 0x000000ffff027224 */ /* 0x000fe200078e0a06 */
[----:B------:R-:W-:-:S03]  /*2380*/  @!P0 SHF.R.U32.HI R16, RZ, R3, R16 ;  /* 0x00000003ff108219 */ /* 0x000fc60000011610 */
[----:B------:R-:W-:Y:S01]  /*2390*/  IMAD R2, R22, R2, R5 ;  /* 0x0000000216027224 */ /* 0x000fe200078e0205 */
        /* <DEDUP_REMOVED lines=11> */
.L_x_34:
[----:B------:R-:W1:Y:S02]  /*2450*/  LDCU UR5, c[0x0][0xb30] ;  /* 0x00016600ff0577ac */ /* 0x000e640008000800 */
[----:B-1----:R-:W-:-:S09]  /*2460*/  UISETP.NE.AND UP0, UPT, UR5, 0x1, UPT ;  /* 0x000000010500788c */ /* 0x002fd2000bf05270 */
[----:B------:R-:W-:Y:S05]  /*2470*/  BRA.U UP0, `(.L_x_35) ;  /* 0x0000000100407547 */ /* 0x000fea000b800000 */
[----:B------:R-:W1:Y:S08]  /*2480*/  LDC.64 R4, c[0x0][0xb10] ;  /* 0x0002c400ff047b82 */ /* 0x000e700000000a00 */
[----:B------:R-:W2:Y:S08]  /*2490*/  LDC.64 R2, c[0x0][0xb18] ;  /* 0x0002c600ff027b82 */ /* 0x000eb00000000a00 */
[----:B------:R-:W3:Y:S08]  /*24a0*/  LDC R6, c[0x0][0xb20] ;  /* 0x0002c800ff067b82 */ /* 0x000ef00000000800 */
[----:B------:R-:W4:Y:S01]  /*24b0*/  LDC R16, c[0x0][0xb0c] ;  /* 0x0002c300ff107b82 */ /* 0x000f220000000800 */
[----:B-1----:R-:W-:-:S05]  /*24c0*/  IMAD.HI.U32 R4, R13, R4, RZ ;  /* 0x000000040d047227 */ /* 0x002fca00078e00ff */
[----:B------:R-:W-:Y:S01]  /*24d0*/  SHF.R.U32.HI R4, RZ, R5, R4 ;  /* 0x00000005ff047219 */ /* 0x000fe20000011604 */
[----:B--2---:R-:W-:Y:S01]  /*24e0*/  IMAD.HI.U32 R3, R11, R3, RZ ;  /* 0x000000030b037227 */ /* 0x004fe200078e00ff */
[----:B------:R-:W-:-:S04]  /*24f0*/  ISETP.NE.AND P0, PT, R2, 0x1, PT ;  /* 0x000000010200780c */ /* 0x000fc80003f05270 */
[----:B---3--:R-:W-:-:S04]  /*2500*/  SHF.R.U32.HI R6, RZ, R6, R3 ;  /* 0x00000006ff067219 */ /* 0x008fc80000011603 */
[----:B------:R-:W-:Y:S02]  /*2510*/  SEL R3, R11, R6, !P0 ;  /* 0x000000060b037207 */ /* 0x000fe40004000000 */
[----:B----4-:R-:W-:-:S04]  /*2520*/  ISETP.NE.AND P1, PT, R16, 0x1, PT ;  /* 0x000000011000780c */ /* 0x010fc80003f25270 */
[----:B------:R-:W-:-:S05]  /*2530*/  SEL R4, R13, R4, !P1 ;  /* 0x000000040d047207 */ /* 0x000fca0004800000 */
[----:B------:R-:W-:Y:S02]  /*2540*/  IMAD.IADD R5, R3, 0x1, -R4 ;  /* 0x0000000103057824 */ /* 0x000fe400078e0a04 */
[----:B------:R-:W-:Y:S02]  /*2550*/  IMAD.IADD R3, R4, 0x1, -R3 ;  /* 0x0000000104037824 */ /* 0x000fe400078e0a03 */
[----:B------:R-:W-:Y:S02]  /*2560*/  IMAD R13, R5, R16, R13 ;  /* 0x00000010050d7224 */ /* 0x000fe400078e020d */
[----:B------:R-:W-:-:S07]  /*2570*/  IMAD R11, R3, R2, R11 ;  /* 0x00000002030b7224 */ /* 0x000fce00078e020b */
.L_x_35:
[----:B------:R-:W-:Y:S01]  /*2580*/  VIADD R14, R14, 0x1 ;  /* 0x000000010e0e7836 */ /* 0x000fe20000000000 */
[----:B------:R-:W-:Y:S01]  /*2590*/  PLOP3.LUT P1, PT, PT, PT, PT, 0x80, 0x8 ;  /* 0x000000000008781c */ /* 0x000fe20003f2f070 */
[----:B------:R-:W-:Y:S02]  /*25a0*/  IMAD.IADD R67, R13, 0x1, R66 ;  /* 0x000000010d437824 */ /* 0x000fe400078e0242 */
[----:B------:R-:W-:Y:S01]  /*25b0*/  IMAD.IADD R65, R11, 0x1, R64 ;  /* 0x000000010b417824 */ /* 0x000fe200078e0240 */
[----:B------:R-:W-:-:S04]  /*25c0*/  ISETP.NE.AND P0, PT, R14, 0x2, PT ;  /* 0x000000020e00780c */ /* 0x000fc80003f05270 */
[----:B------:R-:W-:Y:S02]  /*25d0*/  SEL R3, RZ, 0x1, P0 ;  /* 0x00000001ff037807 */ /* 0x000fe40000000000 */
[----:B------:R-:W-:Y:S02]  /*25e0*/  SEL R14, R14, RZ, P0 ;  /* 0x000000ff0e0e7207 */ /* 0x000fe40000000000 */
[----:B------:R-:W-:Y:S01]  /*25f0*/  LOP3.LUT R12, R12, R3, RZ, 0x3c, !PT ;  /* 0x000000030c0c7212 */ /* 0x000fe200078e3cff */
[----:B------:R-:W-:Y:S06]  /*2600*/  @P2 BRA `(.L_x_36) ;  /* 0xfffffff000982947 */ /* 0x000fec000383ffff */
[----:B------:R-:W-:Y:S01]  /*2610*/  UIADD3 UR4, UPT, UPT, UR4, 0xf8, URZ ;  /* 0x000000f804047890 */ /* 0x000fe2000fffe0ff */
[----:B------:R-:W-:-:S03]  /*2620*/  SHF.L.U32 R3, R15, 0x1f, RZ ;  /* 0x0000001f0f037819 */ /* 0x000fc600000006ff */
[----:B------:R-:W-:-:S09]  /*2630*/  ULEA UR5, UR13, UR4, 0x3 ;  /* 0x000000040d057291 */ /* 0x000fd2000f8e18ff */
[----:B------:R-:W1:Y:S02]  /*2640*/  SYNCS.PHASECHK.TRANS64.TRYWAIT P0, [UR5], R3 ;  /* 0x00000003ff0075a7 */ /* 0x000e640008001105 */
[----:B-1----:R-:W-:Y:S05]  /*2650*/  @!P0 BRA `(.L_x_37) ;  /* 0x0000004c007c8947 */ /* 0x002fea0003800000 */
.L_x_125:
[----:B------:R-:W-:-:S04]  /*2660*/  UIADD3 UR6, UPT, UPT, UR13, 0x1, URZ ;  /* 0x000000010d067890 */ /* 0x000fc8000fffe0ff */
[----:B------:R-:W-:-:S04]  /*2670*/  UISETP.NE.AND UP0, UPT, UR6, 0x1f, UPT ;  /* 0x0000001f0600788c */ /* 0x000fc8000bf05270 */
[----:B------:R-:W-:Y:S02]  /*2680*/  USEL UR7, URZ, 0x1, UP0 ;  /* 0x00000001ff077887 */ /* 0x000fe40008000000 */
[----:B------:R-:W-:-:S04]  /*2690*/  USEL UR6, UR6, URZ, UP0 ;  /* 0x000000ff06067287 */ /* 0x000fc80008000000 */
[----:B------:R-:W-:Y:S01]  /*26a0*/  ULEA UR5, UR6, UR4, 0x3 ;  /* 0x0000000406057291 */ /* 0x000fe2000f8e18ff */
[----:B------:R-:W-:-:S04]  /*26b0*/  LOP3.LUT R2, R15, UR7, RZ, 0x3c, !PT ;  /* 0x000000070f027c12 */ /* 0x000fc8000f8e3cff */
[----:B-1----:R-:W-:-:S04]  /*26c0*/  SHF.L.U32 R3, R2, 0x1f, RZ ;  /* 0x0000001f02037819 */ /* 0x002fc800000006ff */
[----:B------:R-:W1:Y:S02]  /*26d0*/  SYNCS.PHASECHK.TRANS64.TRYWAIT P0, [UR5], R3 ;  /* 0x00000003ff0075a7 */ /* 0x000e640008001105 */
[----:B-1----:R-:W-:Y:S05]  /*26e0*/  @!P0 BRA `(.L_x_38) ;  /* 0x0000004c00708947 */ /* 0x002fea0003800000 */
.L_x_127:
        /* <DEDUP_REMOVED lines=9> */
.L_x_129:
        /* <DEDUP_REMOVED lines=9> */
.L_x_131:
        /* <DEDUP_REMOVED lines=9> */
.L_x_133:
        /* <DEDUP_REMOVED lines=9> */
.L_x_135:
        /* <DEDUP_REMOVED lines=9> */
.L_x_137:
        /* <DEDUP_REMOVED lines=9> */
.L_x_139:
        /* <DEDUP_REMOVED lines=9> */
.L_x_141:
        /* <DEDUP_REMOVED lines=9> */
.L_x_143:
        /* <DEDUP_REMOVED lines=9> */
.L_x_145:
        /* <DEDUP_REMOVED lines=9> */
.L_x_147:
        /* <DEDUP_REMOVED lines=9> */
.L_x_149:
        /* <DEDUP_REMOVED lines=9> */
.L_x_151:
        /* <DEDUP_REMOVED lines=9> */
.L_x_153:
        /* <DEDUP_REMOVED lines=9> */
.L_x_155:
        /* <DEDUP_REMOVED lines=9> */
.L_x_157:
        /* <DEDUP_REMOVED lines=9> */
.L_x_159:
        /* <DEDUP_REMOVED lines=9> */
.L_x_161:
        /* <DEDUP_REMOVED lines=9> */
.L_x_163:
        /* <DEDUP_REMOVED lines=9> */
.L_x_165:
        /* <DEDUP_REMOVED lines=9> */
.L_x_167:
        /* <DEDUP_REMOVED lines=9> */
.L_x_169:
        /* <DEDUP_REMOVED lines=9> */
.L_x_171:
        /* <DEDUP_REMOVED lines=9> */
.L_x_173:
        /* <DEDUP_REMOVED lines=9> */
.L_x_175:
        /* <DEDUP_REMOVED lines=9> */
.L_x_177:
        /* <DEDUP_REMOVED lines=9> */
.L_x_179:
        /* <DEDUP_REMOVED lines=9> */
.L_x_181:
        /* <DEDUP_REMOVED lines=9> */
.L_x_183:
[----:B------:R-:W-:-:S04]  /*36b0*/  UIADD3 UR6, UPT, UPT, UR6, 0x1, URZ ;  /* 0x0000000106067890 */ /* 0x000fc8000fffe0ff */
[----:B------:R-:W-:-:S04]  /*36c0*/  UISETP.NE.AND UP0, UPT, UR6, 0x1f, UPT ;  /* 0x0000001f0600788c */ /* 0x000fc8000bf05270 */
[----:B------:R-:W-:Y:S02]  /*36d0*/  USEL UR5, URZ, 0x1, UP0 ;  /* 0x00000001ff057887 */ /* 0x000fe40008000000 */
[----:B------:R-:W-:-:S04]  /*36e0*/  USEL UR6, UR6, URZ, UP0 ;  /* 0x000000ff06067287 */ /* 0x000fc80008000000 */
[----:B------:R-:W-:Y:S01]  /*36f0*/  ULEA UR6, UR6, UR4, 0x3 ;  /* 0x0000000406067291 */ /* 0x000fe2000f8e18ff */
[----:B-1----:R-:W-:-:S04]  /*3700*/  LOP3.LUT R3, R2, UR5, RZ, 0x3c, !PT ;  /* 0x0000000502037c12 */ /* 0x002fc8000f8e3cff */
[----:B------:R-:W-:Y:S01]  /*3710*/  SHF.L.U32 R3, R3, 0x1f, RZ ;  /* 0x0000001f03037819 */ /* 0x000fe200000006ff */
[----:B----4-:R-:W-:-:S07]  /*3720*/  IMAD.U32 R0, RZ, RZ, UR6 ;  /* 0x00000006ff007e24 */ /* 0x010fce000f8e00ff */
.L_x_67:
[----:B-1----:R1:W2:Y:S02]  /*3730*/  SYNCS.PHASECHK.TRANS64.TRYWAIT P0, [R0+URZ], R3 ;  /* 0x00000003000075a7 */ /* 0x0022a400080011ff */
[----:B--2---:R-:W-:Y:S05]  /*3740*/  @!P0 NANOSLEEP.SYNCS 0x989680 ;  /* 0x009896800000895d */ /* 0x004fea0003900000 */
[----:B------:R-:W2:Y:S02]  /*3750*/  @!P0 SYNCS.PHASECHK.TRANS64 P0, [R0+URZ], R3 ;  /* 0x00000003000085a7 */ /* 0x000ea400080010ff */
[----:B--2---:R-:W-:Y:S05]  /*3760*/  @P0 EXIT ;  /* 0x000000000000094d */ /* 0x004fea0003800000 */
[----:B------:R-:W-:Y:S05]  /*3770*/  BRA `(.L_x_67) ;  /* 0xfffffffc00ec7947 */ /* 0x000fea000383ffff */
.L_x_18:
[----:B------:R-:W-:-:S04]  /*3780*/  UISETP.NE.AND UP1, UPT, UR37, URZ, UPT ;  /* 0x000000ff2500728c */ /* 0x000fc8000bf25270 */
[----:B------:R-:W-:-:S09]  /*3790*/  UISETP.NE.OR UP1, UPT, UR8, 0x1, UP1 ;  /* 0x000000010800788c */ /* 0x000fd20008f25670 */
[----:B------:R-:W-:Y:S05]  /*37a0*/  BRA.U UP1, `(.L_x_68) ;  /* 0x0000000501487547 */ /* 0x000fea000b800000 */
[----:B------:R-:W-:Y:S01]  /*37b0*/  ISETP.NE.AND P2, PT, R2, RZ, PT ;  /* 0x000000ff0200720c */ /* 0x000fe20003f45270 */
[----:B------:R-:W-:Y:S01]  /*37c0*/  IMAD.MOV.U32 R12, RZ, RZ, 0x1 ;  /* 0x00000001ff0c7424 */ /* 0x000fe200078e00ff */
[----:B------:R-:W-:Y:S02]  /*37d0*/  CS2R R10, SRZ ;  /* 0x00000000000a7805 */ /* 0x000fe4000001ff00 */
[----:B------:R-:W-:Y:S01]  /*37e0*/  CS2R R8, SRZ ;  /* 0x0000000000087805 */ /* 0x000fe2000001ff00 */
[----:B------:R-:W-:Y:S01]  /*37f0*/  UMOV UR4, 0x400 ;  /* 0x0000040000047882 */ /* 0x000fe20000000000 */
[----:B------:R-:W-:Y:S01]  /*3800*/  UMOV UR6, URZ ;  /* 0x000000ff00067c82 */ /* 0x000fe20008000000 */
[----:B------:R-:W-:-:S12]  /*3810*/  ULEA UR37, UR37, UR4, 0x18 ;  /* 0x0000000425257291 */ /* 0x000fd8000f8ec0ff */
.L_x_72:
[----:B------:R-:W-:Y:S02]  /*3820*/  LEA R0, R8, UR37, 0x3 ;  /* 0x0000002508007c11 */ /* 0x000fe4000f8e18ff */
[----:B------:R-:W-:-:S03]  /*3830*/  SHF.L.U32 R5, R9, 0x1f, RZ ;  /* 0x0000001f09057819 */ /* 0x000fc600000006ff */
[----:B------:R-:W-:Y:S01]  /*3840*/  VIADD R4, R0, 0x280 ;  /* 0x0000028000047836 */ /* 0x000fe20000000000 */
[----:B------:R-:W1:Y:S02]  /*3850*/  SYNCS.PHASECHK.TRANS64.TRYWAIT P0, [R0+URZ+0x270], R5 ;  /* 0x00027005000075a7 */ /* 0x000e6400080011ff */
[----:B-1----:R-:W-:Y:S05]  /*3860*/  @!P0 BRA `(.L_x_69) ;  /* 0x0000004400c88947 */ /* 0x002fea0003800000 */
.L_x_184:
[----:B------:R-:W-:Y:S01]  /*3870*/  ULEA UR5, UR6, UR37, 0x3 ;  /* 0x0000002506057291 */ /* 0x000fe2000f8e18ff */
[----:B------:R-:W-:Y:S02]  /*3880*/  PRMT R4, RZ, 0x654, R4 ;  /* 0x00000654ff047816 */ /* 0x000fe40000000004 */
[----:B-1----:R-:W-:Y:S01]  /*3890*/  SHF.L.U32 R5, R12, 0x1f, RZ ;  /* 0x0000001f0c057819 */ /* 0x002fe200000006ff */
[----:B------:R-:W-:Y:S01]  /*38a0*/  UIADD3 UR4, UPT, UPT, UR5, 0x210, URZ ;  /* 0x0000021005047890 */ /* 0x000fe2000fffe0ff */
[----:B------:R1:W-:Y:S05]  /*38b0*/  SYNCS.ARRIVE.TRANS64.RED.A1T0 RZ, [R4+URZ], RZ ;  /* 0x000000ff04ff79a7 */ /* 0x0003ea00081004ff */
[----:B------:R-:W-:Y:S01]  /*38c0*/  IMAD.U32 R7, RZ, RZ, UR4 ;  /* 0x00000004ff077e24 */ /* 0x000fe2000f8e00ff */
[----:B------:R-:W2:Y:S04]  /*38d0*/  SYNCS.PHASECHK.TRANS64.TRYWAIT P0, [UR5+0x220], R5 ;  /* 0x00022005ff0075a7 */ /* 0x000ea80008001105 */
[----:B------:R-:W-:Y:S01]  /*38e0*/  PRMT R6, R2, 0x654, R7 ;  /* 0x0000065402067816 */ /* 0x000fe20000000007 */
[----:B-1----:R-:W-:Y:S01]  /*38f0*/  @!P2 IMAD.MOV.U32 R4, RZ, RZ, 0x10 ;  /* 0x00000010ff04a424 */ /* 0x002fe200078e00ff */
[----:B--2---:R-:W-:Y:S06]  /*3900*/  @!P0 BRA `(.L_x_70) ;  /* 0x0000004400b48947 */ /* 0x004fec0003800000 */
.L_x_186:
[----:B------:R-:W-:Y:S01]  /*3910*/  ULEA UR4, UR6, UR37, 0x4 ;  /* 0x0000002506047291 */ /* 0x000fe2000f8e20ff */
[----:B------:R-:W-:Y:S01]  /*3920*/  SEL R3, R6, R3, !P2 ;  /* 0x0000000306037207 */ /* 0x000fe20005000000 */
[----:B------:R-:W-:Y:S01]  /*3930*/  UIADD3 UR5, UPT, UPT, UR5, 0x210, URZ ;  /* 0x0000021005057890 */ /* 0x000fe2000fffe0ff */
[----:B-1----:R-:W-:Y:S01]  /*3940*/  LEA R0, R11, UR37, 0x3 ;  /* 0x000000250b007c11 */ /* 0x002fe2000f8e18ff */
[----:B------:R-:W-:Y:S01]  /*3950*/  UIADD3 UR4, UPT, UPT, UR4, 0x2a0, URZ ;  /* 0x000002a004047890 */ /* 0x000fe2000fffe0ff */
[----:B------:R-:W-:Y:S01]  /*3960*/  SHF.L.U32 R5, R10, 0x1f, RZ ;  /* 0x0000001f0a057819 */ /* 0x000fe200000006ff */
[----:B------:R1:W-:Y:S01]  /*3970*/  @!P2 SYNCS.ARRIVE.TRANS64.RED RZ, [R3+URZ], R4 ;  /* 0x0000000403ffa9a7 */ /* 0x0003e200080004ff */
[----:B------:R-:W-:Y:S01]  /*3980*/  UIADD3 UR6, UPT, UPT, UR6, 0x1, URZ ;  /* 0x0000000106067890 */ /* 0x000fe2000fffe0ff */
[----:B------:R-:W-:-:S03]  /*3990*/  VIADD R8, R8, 0x1 ;  /* 0x0000000108087836 */ /* 0x000fc60000000000 */
[----:B------:R-:W-:Y:S02]  /*39a0*/  UISETP.NE.AND UP0, UPT, UR6, 0x2, UPT ;  /* 0x000000020600788c */ /* 0x000fe4000bf05270 */
[----:B------:R-:W-:Y:S06]  /*39b0*/  UGETNEXTWORKID.BROADCAST [UR4], [UR5] ;  /* 0x00000000040073ca */ /* 0x000fec0008000100 */
[----:B------:R-:W-:Y:S01]  /*39c0*/  USEL UR4, URZ, 0x1, UP0 ;  /* 0x00000001ff047887 */ /* 0x000fe20008000000 */
[----:B------:R-:W-:Y:S01]  /*39d0*/  ISETP.NE.AND P0, PT, R8, 0x2, PT ;  /* 0x000000020800780c */ /* 0x000fe20003f05270 */
[----:B------:R-:W-:Y:S01]  /*39e0*/  USEL UR6, UR6, URZ, UP0 ;  /* 0x000000ff06067287 */ /* 0x000fe20008000000 */
[----:B------:R-:W2:Y:S03]  /*39f0*/  SYNCS.PHASECHK.TRANS64.TRYWAIT P1, [R0+URZ+0x210], R5 ;  /* 0x00021005000075a7 */ /* 0x000ea600080211ff */
[----:B------:R-:W-:Y:S01]  /*3a00*/  LOP3.LUT R12, R12, UR4, RZ, 0x3c, !PT ;  /* 0x000000040c0c7c12 */ /* 0x000fe2000f8e3cff */
[----:B-12---:R-:W-:Y:S07]  /*3a10*/  @!P1 BRA `(.L_x_71) ;  /* 0x0000004400889947 */ /* 0x006fee0003800000 */
.L_x_187:
[C---:B------:R-:W-:Y:S01]  /*3a20*/  LEA R4, R11.reuse, UR37, 0x4 ;  /* 0x000000250b047c11 */ /* 0x040fe2000f8e20ff */
[----:B-1----:R-:W-:Y:S01]  /*3a30*/  VIADD R0, R0, 0x220 ;  /* 0x0000022000007836 */ /* 0x002fe20000000000 */
[----:B------:R-:W-:Y:S01]  /*3a40*/  SEL R8, R8, RZ, P0 ;  /* 0x000000ff08087207 */ /* 0x000fe20000000000 */
[----:B------:R-:W-:-:S03]  /*3a50*/  VIADD R11, R11, 0x1 ;  /* 0x000000010b0b7836 */ /* 0x000fc60000000000 */
[----:B------:R-:W1:Y:S01]  /*3a60*/  LDS.128 R4, [R4+0x2a0] ;  /* 0x0002a00004047984 */ /* 0x000e620000000c00 */
[----:B------:R-:W-:Y:S02]  /*3a70*/  PRMT R0, RZ, 0x654, R0 ;  /* 0x00000654ff007816 */ /* 0x000fe40000000000 */
[C---:B------:R-:W-:Y:S01]  /*3a80*/  ISETP.NE.AND P1, PT, R11.reuse, 0x2, PT ;  /* 0x000000020b00780c */ /* 0x040fe20003f25270 */
[----:B------:R-:W-:Y:S01]  /*3a90*/  @!PT LDS RZ, [RZ] ;  /* 0x00000000fffff984 */ /* 0x000fe20000000800 */
[----:B------:R-:W-:Y:S01]  /*3aa0*/  @!PT LDS RZ, [RZ] ;  /* 0x00000000fffff984 */ /* 0x000fe20000000800 */
[----:B------:R-:W-:Y:S01]  /*3ab0*/  @!PT LDS RZ, [RZ] ;  /* 0x00000000fffff984 */ /* 0x000fe20000000800 */
[----:B------:R-:W-:Y:S01]  /*3ac0*/  @!PT LDS RZ, [RZ] ;  /* 0x00000000fffff984 */ /* 0x000fe20000000800 */
[----:B------:R2:W-:Y:S06]  /*3ad0*/  MEMBAR.ALL.CTA ;  /* 0x0000000000007992 */ /* 0x0005ec0000008000 */
[----:B--2---:R-:W2:Y:S01]  /*3ae0*/  FENCE.VIEW.ASYNC.S ;  /* 0x00000000000073c6 */ /* 0x004ea20000000000 */
[----:B------:R-:W-:Y:S01]  /*3af0*/  SEL R11, R11, RZ, P1 ;  /* 0x000000ff0b0b7207 */ /* 0x000fe20000800000 */
[----:B--2---:R2:W-:Y:S01]  /*3b00*/  SYNCS.ARRIVE.TRANS64.RED.A1T0 RZ, [R0+URZ], RZ ;  /* 0x000000ff00ff79a7 */ /* 0x0045e200081004ff */
[----:B-1----:R-:W-:-:S02]  /*3b10*/  LOP3.LUT P3, RZ, R6, 0x1, RZ, 0xc0, !PT ;  /* 0x0000000106ff7812 */ /* 0x002fc4000786c0ff */
[----:B------:R-:W-:-:S04]  /*3b20*/  SEL R5, RZ, 0x1, P1 ;  /* 0x00000001ff057807 */ /* 0x000fc80000800000 */
[----:B------:R-:W-:Y:S02]  /*3b30*/  LOP3.LUT R10, R10, R5, RZ, 0x3c, !PT ;  /* 0x000000050a0a7212 */ /* 0x000fe400078e3cff */
[----:B--2---:R-:W-:-:S04]  /*3b40*/  SEL R0, RZ, 0x1, P0 ;  /* 0x00000001ff007807 */ /* 0x004fc80000000000 */
[----:B------:R-:W-:Y:S01]  /*3b50*/  LOP3.LUT R9, R9, R0, RZ, 0x3c, !PT ;  /* 0x0000000009097212 */ /* 0x000fe200078e3cff */
[----:B------:R-:W-:Y:S06]  /*3b60*/  @P3 BRA `(.L_x_72) ;  /* 0xfffffffc002c3947 */ /* 0x000fec000383ffff */
[----:B------:R-:W-:Y:S01]  /*3b70*/  ULEA UR5, UR6, UR37, 0x3 ;  /* 0x0000002506057291 */ /* 0x000fe2000f8e18ff */
[----:B------:R-:W-:-:S08]  /*3b80*/  SHF.L.U32 R3, R12, 0x1f, RZ ;  /* 0x0000001f0c037819 */ /* 0x000fd000000006ff */
[----:B------:R-:W1:Y:S02]  /*3b90*/  SYNCS.PHASECHK.TRANS64 P0, [UR5+0x220], R3 ;  /* 0x00022003ff0075a7 */ /* 0x000e640008001005 */
[----:B-1----:R-:W-:Y:S05]  /*3ba0*/  @P0 BRA `(.L_x_73) ;  /* 0x0000000000080947 */ /* 0x002fea0003800000 */
[----:B------:R-:W1:Y:S02]  /*3bb0*/  SYNCS.PHASECHK.TRANS64.TRYWAIT P0, [UR5+0x220], R3 ;  /* 0x00022003ff0075a7 */ /* 0x000e640008001105 */
[----:B-1----:R-:W-:Y:S05]  /*3bc0*/  @!P0 BRA `(.L_x_74) ;  /* 0x0000004400308947 */ /* 0x002fea0003800000 */
.L_x_73:
[----:B------:R-:W-:-:S04]  /*3bd0*/  UIADD3 UR4, UPT, UPT, UR6, 0x1, URZ ;  /* 0x0000000106047890 */ /* 0x000fc8000fffe0ff */
[----:B------:R-:W-:-:S04]  /*3be0*/  UISETP.NE.AND UP0, UPT, UR4, 0x2, UPT ;  /* 0x000000020400788c */ /* 0x000fc8000bf05270 */
[----:B------:R-:W-:Y:S02]  /*3bf0*/  USEL UR7, URZ, 0x1, UP0 ;  /* 0x00000001ff077887 */ /* 0x000fe40008000000 */
[----:B------:R-:W-:-:S04]  /*3c00*/  USEL UR4, UR4, URZ, UP0 ;  /* 0x000000ff04047287 */ /* 0x000fc80008000000 */
[----:B------:R-:W-:Y:S01]  /*3c10*/  ULEA UR4, UR4, UR37, 0x3 ;  /* 0x0000002504047291 */ /* 0x000fe2000f8e18ff */
[----:B-1----:R-:W-:-:S04]  /*3c20*/  LOP3.LUT R3, R12, UR7, RZ, 0x3c, !PT ;  /* 0x000000070c037c12 */ /* 0x002fc8000f8e3cff */
[----:B------:R-:W-:-:S04]  /*3c30*/  SHF.L.U32 R0, R3, 0x1f, RZ ;  /* 0x0000001f03007819 */ /* 0x000fc800000006ff */
[----:B------:R-:W1:Y:S02]  /*3c40*/  SYNCS.PHASECHK.TRANS64 P0, [UR4+0x220], R0 ;  /* 0x00022000ff0075a7 */ /* 0x000e640008001004 */
[----:B-1----:R-:W-:Y:S05]  /*3c50*/  @P0 EXIT ;  /* 0x000000000000094d */ /* 0x002fea0003800000 */
[----:B------:R-:W-:Y:S02]  /*3c60*/  SHF.L.U32 R3, R3, 0x1f, RZ ;  /* 0x0000001f03037819 */ /* 0x000fe400000006ff */
[----:B------:R-:W-:-:S07]  /*3c70*/  MOV R0, UR4 ;  /* 0x0000000400007c02 */ /* 0x000fce0008000f00 */
.L_x_75:
[----:B-1----:R1:W2:Y:S02]  /*3c80*/  SYNCS.PHASECHK.TRANS64.TRYWAIT P0, [R0+URZ+0x220], R3 ;  /* 0x00022003000075a7 */ /* 0x0022a400080011ff */
[----:B--2---:R-:W-:Y:S05]  /*3c90*/  @!P0 NANOSLEEP.SYNCS 0x989680 ;  /* 0x009896800000895d */ /* 0x004fea0003900000 */
[----:B------:R-:W2:Y:S02]  /*3ca0*/  @!P0 SYNCS.PHASECHK.TRANS64 P0, [R0+URZ+0x220], R3 ;  /* 0x00022003000085a7 */ /* 0x000ea400080010ff */
[----:B--2---:R-:W-:Y:S05]  /*3cb0*/  @P0 EXIT ;  /* 0x000000000000094d */ /* 0x004fea0003800000 */
[----:B------:R-:W-:Y:S05]  /*3cc0*/  BRA `(.L_x_75) ;  /* 0xfffffffc00ec7947 */ /* 0x000fea000383ffff */
.L_x_68:
[----:B------:R-:W-:-:S09]  /*3cd0*/  UISETP.NE.AND UP1, UPT, UR8, URZ, UPT ;  /* 0x000000ff0800728c */ /* 0x000fd2000bf25270 */
[----:B------:R-:W-:Y:S05]  /*3ce0*/  BRA.U UP1, `(.L_x_76) ;  /* 0x0000000d01907547 */ /* 0x000fea000b800000 */
[----:B------:R-:W-:Y:S01]  /*3cf0*/  UMOV UR4, 0x40 ;  /* 0x0000004000047882 */ /* 0x000fe20000000000 */
[----:B------:R-:W-:Y:S01]  /*3d00*/  NOP ;  /* 0x0000000000007918 */ /* 0x000fe20000000000 */
[----:B------:R-:W-:Y:S01]  /*3d10*/  ULEA UR4, UR37, UR4, 0x18 ;  /* 0x0000000425047291 */ /* 0x000fe2000f8ec0ff */
[----:B------:R-:W-:Y:S02]  /*3d20*/  UMOV UR5, 0x400 ;  /* 0x0000040000057882 */ /* 0x000fe40000000000 */
[----:B------:R-:W-:-:S06]  /*3d30*/  ULEA UR37, UR37, UR5, 0x18 ;  /* 0x0000000525257291 */ /* 0x000fcc000f8ec0ff */
[----:B------:R-:W1:Y:S02]  /*3d40*/  LDS.U8 R0, [UR4+0x1c] ;  /* 0x00001c04ff007984 */ /* 0x000e640008000000 */
[----:B-1----:R-:W-:-:S13]  /*3d50*/  ISETP.NE.AND P0, PT, R0, RZ, PT ;  /* 0x000000ff0000720c */ /* 0x002fda0003f05270 */
[----:B------:R-:W-:Y:S05]  /*3d60*/  @P0 BRA `(.L_x_77) ;  /* 0x0000000000580947 */ /* 0x000fea0003800000 */
[----:B------:R-:W-:-:S13]  /*3d70*/  ELECT P0, URZ, PT ;  /* 0x0000000000ff782f */ /* 0x000fda0003800000 */
[----:B------:R-:W-:Y:S05]  /*3d80*/  @!P0 BRA `(.L_x_78) ;  /* 0x0000000000608947 */ /* 0x000fea0003800000 */
[----:B------:R-:W-:Y:S01]  /*3d90*/  UMOV UR5, 0x10 ;  /* 0x0000001000057882 */ /* 0x000fe20000000000 */
[----:B------:R-:W-:Y:S01]  /*3da0*/  HFMA2 R0, -RZ, RZ, 0, 5.9604644775390625e-08 ;  /* 0x00000001ff007431 */ /* 0x000fe200000001ff */
[----:B------:R-:W-:-:S03]  /*3db0*/  MOV R2, 0xffff ;  /* 0x0000ffff00027802 */ /* 0x000fc60000000f00 */
[----:B------:R-:W-:Y:S04]  /*3dc0*/  DEPBAR.LE SB1, 0x36 ;  /* 0x00009d800000791a */ /* 0x000fe80000000000 */
[----:B------:R-:W1:Y:S02]  /*3dd0*/  UTCATOMSWS.FIND_AND_SET.ALIGN UP0, UR5, UR5 ;  /* 0x00000005000575e3 */ /* 0x000e640008000800 */
[----:B-1----:R-:W-:Y:S01]  /*3de0*/  MOV R3, UR5 ;  /* 0x0000000500037c02 */ /* 0x002fe20008000f00 */
[----:B------:R-:W-:Y:S06]  /*3df0*/  BRA.U UP0, `(.L_x_79) ;  /* 0x0000000100187547 */ /* 0x000fec000b800000 */
.L_x_80:
[----:B------:R-:W-:Y:S05]  /*3e00*/  NANOSLEEP 0x64 ;  /* 0x000000640000795d */ /* 0x000fea0003800000 */
[----:B------:R-:W-:-:S05]  /*3e10*/  UMOV UR5, 0x10 ;  /* 0x0000001000057882 */ /* 0x000fca0000000000 */
[----:B------:R-:W-:Y:S04]  /*3e20*/  DEPBAR.LE SB1, 0x36 ;  /* 0x00009d800000791a */ /* 0x000fe80000000000 */
[----:B------:R-:W1:Y:S02]  /*3e30*/  UTCATOMSWS.FIND_AND_SET.ALIGN UP0, UR5, UR5 ;  /* 0x00000005000575e3 */ /* 0x000e640008000800 */
[----:B-1----:R-:W-:Y:S01]  /*3e40*/  MOV R3, UR5 ;  /* 0x0000000500037c02 */ /* 0x002fe20008000f00 */
[----:B------:R-:W-:Y:S05]  /*3e50*/  BRA.U !UP0, `(.L_x_80) ;  /* 0xfffffffd08e87547 */ /* 0x000fea000b83ffff */
.L_x_79:
[-C--:B------:R-:W-:Y:S02]  /*3e60*/  SHF.L.U32 R2, R2, R3.reuse, RZ ;  /* 0x0000000302027219 */ /* 0x080fe400000006ff */
[----:B------:R-:W-:Y:S01]  /*3e70*/  SHF.L.U32 R0, R0, R3, RZ ;  /* 0x0000000300007219 */ /* 0x000fe200000006ff */
[----:B------:R-:W-:Y:S02]  /*3e80*/  IMAD.SHL.U32 R3, R3, 0x20, RZ ;  /* 0x0000002003037824 */ /* 0x000fe400078e00ff */
[----:B------:R1:W-:Y:S04]  /*3e90*/  ATOMS.OR RZ, [UR4+0x14], R2 ;  /* 0x00001402ffff798c */ /* 0x0003e8000b000004 */
[----:B------:R1:W-:Y:S04]  /*3ea0*/  ATOMS.OR RZ, [UR4+0x18], R0 ;  /* 0x00001800ffff798c */ /* 0x0003e8000b000004 */
[----:B------:R1:W-:Y:S01]  /*3eb0*/  STS [UR37+0x2c0], R3 ;  /* 0x0002c003ff007988 */ /* 0x0003e20008000825 */
[----:B------:R-:W-:Y:S05]  /*3ec0*/  BRA `(.L_x_78) ;  /* 0x0000000000107947 */ /* 0x000fea0003800000 */
.L_x_77:
[----:B------:R-:W-:Y:S02]  /*3ed0*/  MOV R0, 0xffffffff ;  /* 0xffffffff00007802 */ /* 0x000fe40000000f00 */
[----:B------:R-:W-:-:S03]  /*3ee0*/  MOV R2, 0x3f10 ;  /* 0x00003f1000027802 */ /* 0x000fc60000000f00 */
[----:B------:R1:W-:Y:S04]  /*3ef0*/  STS [UR37+0x2c0], R0 ;  /* 0x0002c000ff007988 */ /* 0x0003e80008000825 */
[----:B-1-3-5:R-:W-:Y:S05]  /*3f00*/  CALL.REL.NOINC `($__internal_1_$__cuda_sm10x_tcgen05_guardrail_trap_phase_invalid_during_alloc) ;  /* 0x0000004400b07944 */ /* 0x02afea0003c00000 */
.L_x_78:
[----:B------:R-:W-:Y:S05]  /*3f10*/  WARPSYNC.ALL ;  /* 0x0000000000007948 */ /* 0x000fea0003800000 */
[----:B------:R-:W2:Y:S01]  /*3f20*/  S2UR UR9, SR_CgaCtaId ;  /* 0x00000000000979c3 */ /* 0x000ea20000008800 */
[----:B------:R-:W-:Y:S01]  /*3f30*/  UMOV UR4, 0x400 ;  /* 0x0000040000047882 */ /* 0x000fe20000000000 */
[----:B------:R-:W-:-:S06]  /*3f40*/  NOP ;  /* 0x0000000000007918 */ /* 0x000fcc0000000000 */
[----:B------:R-:W-:Y:S06]  /*3f50*/  BAR.ARV 0x6, 0xa0 ;  /* 0x0182800000007b1d */ /* 0x000fec0000002000 */
[----:B------:R-:W4:Y:S01]  /*3f60*/  LDCU UR5, c[0x0][0x38c] ;  /* 0x00007180ff0577ac */ /* 0x000f220008000800 */
[----:B------:R-:W-:Y:S01]  /*3f70*/  IMAD.MOV.U32 R11, RZ, RZ, 0x1 ;  /* 0x00000001ff0b7424 */ /* 0x000fe200078e00ff */
[----:B------:R-:W-:Y:S01]  /*3f80*/  CS2R R8, SRZ ;  /* 0x0000000000087805 */ /* 0x000fe2000001ff00 */
[----:B------:R-:W-:Y:S01]  /*3f90*/  IMAD.MOV.U32 R10, RZ, RZ, RZ ;  /* 0x000000ffff0a7224 */ /* 0x000fe200078e00ff */
[----:B------:R-:W-:Y:S01]  /*3fa0*/  UMOV UR12, URZ ;  /* 0x000000ff000c7c82 */ /* 0x000fe20008000000 */
[----:B------:R-:W-:Y:S01]  /*3fb0*/  UMOV UR11, URZ ;  /* 0x000000ff000b7c82 */ /* 0x000fe20008000000 */
[----:B------:R-:W-:Y:S01]  /*3fc0*/  UMOV UR24, 0x0 ;  /* 0x0000000000187882 */ /* 0x000fe20000000000 */
[----:B------:R-:W-:Y:S01]  /*3fd0*/  UMOV UR25, 0x40c0010 ;  /* 0x040c001000197882 */ /* 0x000fe20000000000 */
[----:B------:R-:W-:Y:S01]  /*3fe0*/  UMOV UR20, 0x0 ;  /* 0x0000000000147882 */ /* 0x000fe20000000000 */
[----:B------:R-:W-:Y:S01]  /*3ff0*/  UMOV UR21, 0x40c0010 ;  /* 0x040c001000157882 */ /* 0x000fe20000000000 */
[----:B--2---:R-:W-:Y:S01]  /*4000*/  ULEA UR9, UR9, UR4, 0x18 ;  /* 0x0000000409097291 */ /* 0x004fe2000f8ec0ff */
[----:B------:R-:W2:Y:S03]  /*4010*/  LDCU UR4, c[0x0][0x38c] ;  /* 0x00007180ff0477ac */ /* 0x000ea60008000800 */
[----:B------:R-:W-:-:S02]  /*4020*/  UIADD3 UR10, UPT, UPT, UR9, 0x1b80, URZ ;  /* 0x00001b80090a7890 */ /* 0x000fc4000fffe0ff */
[----:B----4-:R-:W-:-:S03]  /*4030*/  UISETP.GE.AND UP3, UPT, UR5, 0x1, UPT ;  /* 0x000000010500788c */ /* 0x010fc6000bf66270 */
[----:B-1----:R-:W1:Y:S01]  /*4040*/  LDS R0, [UR9+0x2c0] ;  /* 0x0002c009ff007984 */ /* 0x002e620008000800 */
[----:B------:R-:W-:-:S04]  /*4050*/  USHF.R.U32.HI UR10, URZ, 0x4, UR10 ;  /* 0x00000004ff0a7899 */ /* 0x000fc8000801160a */
[----:B------:R-:W-:-:S04]  /*4060*/  ULOP3.LUT UR10, UR10, 0x3fff, URZ, 0xc0, !UPT ;  /* 0x00003fff0a0a7892 */ /* 0x000fc8000f8ec0ff */
[----:B------:R-:W-:Y:S02]  /*4070*/  ULOP3.LUT UR10, UR10, 0x10000, URZ, 0xfc, !UPT ;  /* 0x000100000a0a7892 */ /* 0x000fe4000f8efcff */
[----:B--2---:R-:W-:-:S04]  /*4080*/  UIADD3 UR4, UPT, UPT, UR4, 0x3f, URZ ;  /* 0x0000003f04047890 */ /* 0x004fc8000fffe0ff */
[----:B------:R-:W-:-:S04]  /*4090*/  USHF.R.S32.HI UR8, URZ, 0x1f, UR4 ;  /* 0x0000001fff087899 */ /* 0x000fc80008011404 */
[----:B------:R-:W-:Y:S02]  /*40a0*/  ULEA.HI UR8, UR8, UR4, URZ, 0x6 ;  /* 0x0000000408087291 */ /* 0x000fe4000f8f30ff */
[----:B------:R-:W-:Y:S02]  /*40b0*/  UIADD3 UR4, UPT, UPT, UR9, 0x20b80, URZ ;  /* 0x00020b8009047890 */ /* 0x000fe4000fffe0ff */
[----:B------:R-:W-:Y:S02]  /*40c0*/  USHF.R.S32.HI UR8, URZ, 0x6, UR8 ;  /* 0x00000006ff087899 */ /* 0x000fe40008011408 */
[----:B------:R-:W-:Y:S02]  /*40d0*/  USHF.R.U32.HI UR4, URZ, 0x4, UR4 ;  /* 0x00000004ff047899 */ /* 0x000fe40008011604 */
[----:B------:R-:W-:Y:S02]  /*40e0*/  UISETP.LT.AND UP0, UPT, UR8, 0x1, UPT ;  /* 0x000000010800788c */ /* 0x000fe4000bf01270 */
[----:B------:R-:W-:-:S02]  /*40f0*/  ULOP3.LUT UR4, UR4, 0x3fff, URZ, 0xc0, !UPT ;  /* 0x00003fff04047892 */ /* 0x000fc4000f8ec0ff */
[----:B------:R-:W-:Y:S02]  /*4100*/  USEL UR16, UR8, 0x1, !UP0 ;  /* 0x0000000108107887 */ /* 0x000fe4000c000000 */
[----:B------:R-:W-:Y:S02]  /*4110*/  ULOP3.LUT UR4, UR4, 0x10000, URZ, 0xfc, !UPT ;  /* 0x0001000004047892 */ /* 0x000fe4000f8efcff */
[----:B------:R-:W-:Y:S01]  /*4120*/  UIADD3 UR16, UPT, UPT, -UR16, URZ, URZ ;  /* 0x000000ff10107290 */ /* 0x000fe2000fffe1ff */
[----:B-1----:R-:W-:-:S15]  /*4130*/  R2UR UR13, R0 ;  /* 0x00000000000d72ca */ /* 0x002fde00000e0000 */
.L_x_87:
[----:B------:R-:W-:Y:S02]  /*4140*/  LEA R0, R10, UR9, 0x3 ;  /* 0x000000090a007c11 */ /* 0x000fe4000f8e18ff */
[----:B------:R-:W-:Y:S02]  /*4150*/  SHF.L.U32 R5, R9, 0x1f, RZ ;  /* 0x0000001f09057819 */ /* 0x000fe400000006ff */
[----:B------:R-:W-:Y:S01]  /*4160*/  PLOP3.LUT P0, PT, PT, PT, UP3, 0x80, 0x8 ;  /* 0x000000000008781c */ /* 0x000fe20003f0f038 */
[----:B------:R-:W-:Y:S01]  /*4170*/  VIADD R3, R0, 0x220 ;  /* 0x0000022000037836 */ /* 0x000fe20000000000 */
[----:B-1----:R-:W1:Y:S02]  /*4180*/  SYNCS.PHASECHK.TRANS64.TRYWAIT P1, [R0+URZ+0x210], R5 ;  /* 0x00021005000075a7 */ /* 0x002e6400080211ff */
[----:B-1--4-:R-:W-:Y:S09]  /*4190*/  @!P1 BRA `(.L_x_81) ;  /* 0x0000003c00d49947 */ /* 0x012ff20003800000 */
.L_x_189:
[----:B------:R-:W-:Y:S01]  /*41a0*/  LEA R4, R10, UR9, 0x4 ;  /* 0x000000090a047c11 */ /* 0x000fe2000f8e20ff */
[----:B------:R-:W-:Y:S01]  /*41b0*/  @UP3 ULEA UR5, UR11, UR9, 0x3 ;  /* 0x000000090b053291 */ /* 0x000fe2000f8e18ff */
[----:B------:R-:W-:Y:S01]  /*41c0*/  PLOP3.LUT P2, PT, PT, PT, PT, 0x80, 0x8 ;  /* 0x000000000008781c */ /* 0x000fe20003f4f070 */
[----:B------:R-:W-:Y:S01]  /*41d0*/  ULEA UR14, UR12, UR9, 0x3 ;  /* 0x000000090c0e7291 */ /* 0x000fe2000f8e18ff */
[----:B------:R-:W-:Y:S01]  /*41e0*/  PRMT R3, RZ, 0x654, R3 ;  /* 0x00000654ff037816 */ /* 0x000fe20000000003 */
[----:B------:R-:W-:Y:S01]  /*41f0*/  ULEA.HI UR15, UR12, UR12, URZ, 0x1 ;  /* 0x0000000c0c0f7291 */ /* 0x000fe2000f8f08ff */
[----:B-1----:R-:W1:Y:S01]  /*4200*/  LDS.128 R4, [R4+0x2a0] ;  /* 0x0002a00004047984 */ /* 0x002e620000000c00 */
[----:B------:R-:W-:Y:S02]  /*4210*/  @P0 SHF.L.U32 R2, R8, 0x1f, RZ ;  /* 0x0000001f08020819 */ /* 0x000fe400000006ff */
[----:B------:R-:W-:Y:S01]  /*4220*/  SHF.L.U32 R0, R11, 0x1f, RZ ;  /* 0x0000001f0b007819 */ /* 0x000fe200000006ff */
[----:B------:R-:W-:Y:S01]  /*4230*/  @!PT LDS RZ, [RZ] ;  /* 0x00000000fffff984 */ /* 0x000fe20000000800 */
[----:B------:R-:W-:Y:S01]  /*4240*/  @!PT LDS RZ, [RZ] ;  /* 0x00000000fffff984 */ /* 0x000fe20000000800 */
[----:B------:R-:W-:Y:S01]  /*4250*/  @!PT LDS RZ, [RZ] ;  /* 0x00000000fffff984 */ /* 0x000fe20000000800 */
[----:B------:R-:W-:Y:S01]  /*4260*/  @!PT LDS RZ, [RZ] ;  /* 0x00000000fffff984 */ /* 0x000fe20000000800 */
[----:B------:R2:W-:Y:S06]  /*4270*/  MEMBAR.ALL.CTA ;  /* 0x0000000000007992 */ /* 0x0005ec0000008000 */
[----:B--2---:R-:W2:Y:S02]  /*4280*/  FENCE.VIEW.ASYNC.S ;  /* 0x00000000000073c6 */ /* 0x004ea40000000000 */
[----:B--2---:R2:W-:Y:S01]  /*4290*/  SYNCS.ARRIVE.TRANS64.RED.A1T0 RZ, [R3+URZ], RZ ;  /* 0x000000ff03ff79a7 */ /* 0x0045e200081004ff */
[----:B------:R2:W4:Y:S01]  /*42a0*/  @P0 SYNCS.PHASECHK.TRANS64.TRYWAIT P2, [UR5], R2 ;  /* 0x00000002ff0005a7 */ /* 0x0005220008041105 */
[----:B------:R-:W-:-:S02]  /*42b0*/  ULOP3.LUT UR5, UR15, 0xffe, URZ, 0xc0, !UPT ;  /* 0x00000ffe0f057892 */ /* 0x000fc4000f8ec0ff */
[----:B------:R-:W-:Y:S01]  /*42c0*/  USHF.R.U32.HI UR15, URZ, 0x1, UR15 ;  /* 0x00000001ff0f7899 */ /* 0x000fe2000801160f */
[----:B-1----:R-:W-:Y:S01]  /*42d0*/  LOP3.LUT P1, RZ, R6, 0x1, RZ, 0xc0, !PT ;  /* 0x0000000106ff7812 */ /* 0x002fe2000782c0ff */
[----:B------:R-:W-:Y:S02]  /*42e0*/  UIADD3 UR5, UPT, UPT, -UR5, UR12, URZ ;  /* 0x0000000c05057290 */ /* 0x000fe4000fffe1ff */
[----:B------:R-:W-:-:S04]  /*42f0*/  UIMAD UR15, UR15, 0x30, UR13 ;  /* 0x000000300f0f78a4 */ /* 0x000fc8000f8e020d */
[----:B------:R-:W-:Y:S01]  /*4300*/  ULEA UR15, UR5, UR15, 0x14 ;  /* 0x0000000f050f7291 */ /* 0x000fe2000f8ea0ff */
[----:B------:R-:W1:Y:S02]  /*4310*/  SYNCS.PHASECHK.TRANS64.TRYWAIT P0, [UR14+0x250], R0 ;  /* 0x00025000ff0075a7 */ /* 0x000e64000800110e */
[----:B-12-4-:R-:W-:Y:S09]  /*4320*/  @!P0 BRA `(.L_x_82) ;  /* 0x0000003c00848947 */ /* 0x016ff20003800000 */
.L_x_191:
[----:B------:R-:W-:Y:S01]  /*4330*/  IADD3 R10, PT, PT, R10, 0x1, RZ ;  /* 0x000000010a0a7810 */ /* 0x000fe20007ffe0ff */
[----:B------:R-:W-:Y:S06]  /*4340*/  BRA.U !UP3, `(.L_x_83) ;  /* 0x000000010b987547 */ /* 0x000fec000b800000 */
[----:B------:R-:W-:Y:S01]  /*4350*/  UPLOP3.LUT UP4, UPT, UPT, UPT, UPT, 0x40, 0x4 ;  /* 0x000000000004789c */ /* 0x000fe20003f8e870 */
[----:B------:R-:W-:Y:S01]  /*4360*/  UMOV UR18, UR16 ;  /* 0x0000001000127c82 */ /* 0x000fe20008000000 */
[----:B------:R-:W-:Y:S01]  /*4370*/  UMOV UR17, UR8 ;  /* 0x0000000800117c82 */ /* 0x000fe20008000000 */
[----:B------:R-:W-:-:S08]  /*4380*/  UMOV UR5, UR11 ;  /* 0x0000000b00057c82 */ /* 0x000fd00008000000 */
.L_x_86:
[----:B------:R-:W-:Y:S02]  /*4390*/  UIADD3 UR18, UPT, UPT, UR18, 0x1, URZ ;  /* 0x0000000112127890 */ /* 0x000fe4000fffe0ff */
[----:B--2---:R-:W-:Y:S02]  /*43a0*/  ULEA UR7, UR5, UR9, 0x3 ;  /* 0x0000000905077291 */ /* 0x004fe4000f8e18ff */
[----:B------:R-:W-:Y:S01]  /*43b0*/  UISETP.NE.AND UP0, UPT, UR18, URZ, UPT ;  /* 0x000000ff1200728c */ /* 0x000fe2000bf05270 */
[----:B----4-:R-:W-:Y:S10]  /*43c0*/  @P2 BRA `(.L_x_84) ;  /* 0x00000000000c2947 */ /* 0x010ff40003800000 */
[----:B-1----:R-:W-:Y:S04]  /*43d0*/  SHF.L.U32 R3, R8, 0x1f, RZ ;  /* 0x0000001f08037819 */ /* 0x002fe800000006ff */
[----:B------:R-:W1:Y:S02]  /*43e0*/  SYNCS.PHASECHK.TRANS64.TRYWAIT P0, [UR7], R3 ;  /* 0x00000003ff0075a7 */ /* 0x000e640008001107 */
[----:B-1----:R-:W-:Y:S05]  /*43f0*/  @!P0 BRA `(.L_x_85) ;  /* 0x0000003c00688947 */ /* 0x002fea0003800000 */
.L_x_84:
[----:B------:R-:W-:Y:S01]  /*4400*/  UISETP.NE.AND UP1, UPT, UR17, 0x1, UPT ;  /* 0x000000011100788c */ /* 0x000fe2000bf25270 */
[----:B------:R-:W-:Y:S01]  /*4410*/  PLOP3.LUT P2, PT, PT, PT, PT, 0x80, 0x8 ;  /* 0x000000000008781c */ /* 0x000fe20003f4f070 */
[----:B------:R-:W-:Y:S02]  /*4420*/  UIADD3 UR11, UPT, UPT, UR5, 0x1, URZ ;  /* 0x00000001050b7890 */ /* 0x000fe4000fffe0ff */
[----:B------:R-:W-:Y:S02]  /*4430*/  UIMAD UR6, UR5, 0xc0, UR4 ;  /* 0x000000c0050678a4 */ /* 0x000fe4000f8e0204 */
[----:B------:R-:W-:Y:S01]  /*4440*/  UISETP.NE.AND UP2, UPT, UR11, 0x1f, UPT ;  /* 0x0000001f0b00788c */ /* 0x000fe2000bf45270 */
[----:B------:R-:W-:Y:S01]  /*4450*/  PLOP3.LUT P0, PT, PT, PT, UP1, 0x80, 0x8 ;  /* 0x000000000008781c */ /* 0x000fe20003f0f018 */
[----:B------:R-:W-:Y:S02]  /*4460*/  UIADD3 UR28, UPT, UPT, UR6, 0x2, URZ ;  /* 0x00000002061c7890 */ /* 0x000fe4000fffe0ff */
[----:B------:R-:W-:Y:S02]  /*4470*/  USEL UR22, URZ, 0x1, UP2 ;  /* 0x00000001ff167887 */ /* 0x000fe40009000000 */
[----:B------:R-:W-:Y:S02]  /*4480*/  USEL UR11, UR11, URZ, UP2 ;  /* 0x000000ff0b0b7287 */ /* 0x000fe40009000000 */
[----:B------:R-:W-:Y:S02]  /*4490*/  UIADD3 UR17, UPT, UPT, UR17, -0x1, URZ ;  /* 0xffffffff11117890 */ /* 0x000fe4000fffe0ff */
[----:B------:R-:W-:Y:S01]  /*44a0*/  @UP1 ULEA UR19, UR11, UR9, 0x3 ;  /* 0x000000090b131291 */ /* 0x000fe2000f8e18ff */
[----:B------:R-:W-:Y:S01]  /*44b0*/  LOP3.LUT R8, R8, UR22, RZ, 0x3c, !PT ;  /* 0x0000001608087c12 */ /* 0x000fe2000f8e3cff */
[----:B------:R-:W-:Y:S01]  /*44c0*/  ULEA UR22, UR5, UR10, 0x8 ;  /* 0x0000000a05167291 */ /* 0x000fe2000f8e40ff */
[----:B------:R-:W-:Y:S02]  /*44d0*/  UMOV UR23, 0x80004020 ;  /* 0x8000402000177882 */ /* 0x000fe40000000000 */
[----:B-1----:R-:W-:Y:S01]  /*44e0*/  @P0 SHF.L.U32 R0, R8, 0x1f, RZ ;  /* 0x0000001f08000819 */ /* 0x002fe200000006ff */
[----:B------:R-:W-:Y:S01]  /*44f0*/  UIADD3 UR26, UPT, UPT, UR22, 0x2, URZ ;  /* 0x00000002161a7890 */ /* 0x000fe2000fffe0ff */
[----:B------:R-:W-:Y:S02]  /*4500*/  UMOV UR29, 0x80004020 ;  /* 0x80004020001d7882 */ /* 0x000fe40000000000 */
[----:B------:R2:W4:Y:S01]  /*4510*/  @P0 SYNCS.PHASECHK.TRANS64.TRYWAIT P2, [UR19], R0 ;  /* 0x00000000ff0005a7 */ /* 0x0005220008041113 */
[----:B------:R-:W-:Y:S01]  /*4520*/  UIADD3 UR19, UPT, UPT, UR7, 0xf8, URZ ;  /* 0x000000f807137890 */ /* 0x000fe2000fffe0ff */
[----:B------:R-:W-:Y:S02]  /*4530*/  UMOV UR27, 0x80004020 ;  /* 0x80004020001b7882 */ /* 0x000fe40000000000 */
[----:B------:R-:W-:Y:S01]  /*4540*/  UMOV UR7, 0x80004020 ;  /* 0x8000402000077882 */ /* 0x000fe20000000000 */
[----:B------:R-:W-:Y:S01]  /*4550*/  UMOV UR5, UR11 ;  /* 0x0000000b00057c82 */ /* 0x000fe20008000000 */
[----:B------:R2:W-:Y:S01]  /*4560*/  UTCQMMA gdesc[UR22], gdesc[UR6], tmem[UR15], tmem[UR24], idesc[UR25], UP4 ;  /* 0x00ff1806160075ea */ /* 0x0005e2000a00030f */
[----:B------:R-:W-:Y:S01]  /*4570*/  UPLOP3.LUT UP4, UPT, UPT, UPT, UPT, 0x80, 0x8 ;  /* 0x000000000008789c */ /* 0x000fe20003f8f070 */
[----:B------:R2:W-:Y:S02]  /*4580*/  UTCQMMA gdesc[UR26], gdesc[UR28], tmem[UR15], tmem[UR20], idesc[UR21], UPT ;  /* 0x00ff141c1a0075ea */ /* 0x0005e4000b80030f */
[----:B------:R2:W-:Y:S01]  /*4590*/  UTCBAR [UR19], URZ ;  /* 0x000000ff130073e9 */ /* 0x0005e200080000ff */
[----:B------:R-:W-:Y:S07]  /*45a0*/  BRA.U UP0, `(.L_x_86) ;  /* 0xfffffffd00787547 */ /* 0x000fee000b83ffff */
.L_x_83:
[----:B------:R-:W-:Y:S01]  /*45b0*/  UIADD3 UR12, UPT, UPT, UR12, 0x1, URZ ;  /* 0x000000010c0c7890 */ /* 0x000fe2000fffe0ff */
[C---:B------:R-:W-:Y:S01]  /*45c0*/  ISETP.NE.AND P0, PT, R10.reuse, 0x2, PT ;  /* 0x000000020a00780c */ /* 0x040fe20003f05270 */
[----:B------:R-:W-:Y:S02]  /*45d0*/  UIADD3 UR14, UPT, UPT, UR14, 0x230, URZ ;  /* 0x000002300e0e7890 */ /* 0x000fe4000fffe0ff */
[----:B------:R-:W-:Y:S01]  /*45e0*/  UISETP.NE.AND UP0, UPT, UR12, 0x4, UPT ;  /* 0x000000040c00788c */ /* 0x000fe2000bf05270 */
[----:B-12---:R-:W-:Y:S02]  /*45f0*/  SEL R0, RZ, 0x1, P0 ;  /* 0x00000001ff007807 */ /* 0x006fe40000000000 */
[----:B------:R-:W-:Y:S01]  /*4600*/  SEL R10, R10, RZ, P0 ;  /* 0x000000ff0a0a7207 */ /* 0x000fe20000000000 */
[----:B------:R-:W-:Y:S01]  /*4610*/  USEL UR5, URZ, 0x1, UP0 ;  /* 0x00000001ff057887 */ /* 0x000fe20008000000 */
[----:B------:R-:W-:Y:S01]  /*4620*/  LOP3.LUT R9, R9, R0, RZ, 0x3c, !PT ;  /* 0x0000000009097212 */ /* 0x000fe200078e3cff */
[----:B------:R-:W-:Y:S01]  /*4630*/  USEL UR12, UR12, URZ, UP0 ;  /* 0x000000ff0c0c7287 */ /* 0x000fe20008000000 */
[----:B------:R1:W-:Y:S03]  /*4640*/  UTCBAR [UR14], URZ ;  /* 0x000000ff0e0073e9 */ /* 0x0003e600080000ff */
[----:B------:R-:W-:Y:S01]  /*4650*/  LOP3.LUT R11, R11, UR5, RZ, 0x3c, !PT ;  /* 0x000000050b0b7c12 */ /* 0x000fe2000f8e3cff */
[----:B------:R-:W-:Y:S07]  /*4660*/  @P1 BRA `(.L_x_87) ;  /* 0xfffffff800b41947 */ /* 0x000fee000383ffff */
[----:B------:R-:W2:Y:S01]  /*4670*/  S2UR UR4, SR_CgaCtaId ;  /* 0x00000000000479c3 */ /* 0x000ea20000008800 */
[----:B------:R-:W-:Y:S01]  /*4680*/  ELECT P0, URZ, PT ;  /* 0x0000000000ff782f */ /* 0x000fe20003800000 */
[----:B------:R-:W-:Y:S01]  /*4690*/  IMAD.MOV.U32 R0, RZ, RZ, 0x1 ;  /* 0x00000001ff007424 */ /* 0x000fe200078e00ff */
[----:B------:R-:W-:Y:S01]  /*46a0*/  UIADD3 UR9, UPT, UPT, UR9, 0x250, URZ ;  /* 0x0000025009097890 */ /* 0x000fe2000fffe0ff */
[----:B------:R-:W-:Y:S01]  /*46b0*/  SHF.L.U32 R3, R11, 0x1f, RZ ;  /* 0x0000001f0b037819 */ /* 0x000fe200000006ff */
[----:B------:R-:W-:-:S03]  /*46c0*/  UMOV UR5, 0x40 ;  /* 0x0000004000057882 */ /* 0x000fc60000000000 */
[----:B------:R-:W-:Y:S01]  /*46d0*/  UVIRTCOUNT.DEALLOC.SMPOOL 0x80 ;  /* 0x000000800000784c */ /* 0x000fe20000000000 */
[----:B--2---:R-:W-:Y:S02]  /*46e0*/  ULEA UR4, UR4, UR5, 0x18 ;  /* 0x0000000504047291 */ /* 0x004fe4000f8ec0ff */
[----:B------:R-:W-:-:S07]  /*46f0*/  ULEA UR5, UR12, UR9, 0x3 ;  /* 0x000000090c057291 */ /* 0x000fce000f8e18ff */
[----:B------:R2:W-:Y:S02]  /*4700*/  @P0 STS.U8 [UR4+0x1c], R0 ;  /* 0x00001c00ff000988 */ /* 0x0005e40008000004 */
[----:B------:R-:W3:Y:S02]  /*4710*/  SYNCS.PHASECHK.TRANS64.TRYWAIT P0, [UR5], R3 ;  /* 0x00000003ff0075a7 */ /* 0x000ee40008001105 */
[----:B--23--:R-:W-:Y:S05]  /*4720*/  @!P0 BRA `(.L_x_88) ;  /* 0x0000003800b48947 */ /* 0x00cfea0003800000 */
.L_x_194:
[----:B------:R-:W-:-:S04]  /*4730*/  UIADD3 UR6, UPT, UPT, UR12, 0x1, URZ ;  /* 0x000000010c067890 */ /* 0x000fc8000fffe0ff */
[----:B------:R-:W-:-:S04]  /*4740*/  UISETP.NE.AND UP0, UPT, UR6, 0x4, UPT ;  /* 0x000000040600788c */ /* 0x000fc8000bf05270 */
[----:B------:R-:W-:Y:S02]  /*4750*/  USEL UR7, URZ, 0x1, UP0 ;  /* 0x00000001ff077887 */ /* 0x000fe40008000000 */
[----:B------:R-:W-:-:S04]  /*4760*/  USEL UR6, UR6, URZ, UP0 ;  /* 0x000000ff06067287 */ /* 0x000fc80008000000 */
[----:B------:R-:W-:Y:S01]  /*4770*/  ULEA UR5, UR6, UR9, 0x3 ;  /* 0x0000000906057291 */ /* 0x000fe2000f8e18ff */
[----:B------:R-:W-:-:S04]  /*4780*/  LOP3.LUT R2, R11, UR7, RZ, 0x3c, !PT ;  /* 0x000000070b027c12 */ /* 0x000fc8000f8e3cff */
[----:B--2---:R-:W-:-:S04]  /*4790*/  SHF.L.U32 R3, R2, 0x1f, RZ ;  /* 0x0000001f02037819 */ /* 0x004fc800000006ff */
[----:B------:R-:W2:Y:S02]  /*47a0*/  SYNCS.PHASECHK.TRANS64.TRYWAIT P0, [UR5], R3 ;  /* 0x00000003ff0075a7 */ /* 0x000ea40008001105 */
[----:B--2---:R-:W-:Y:S05]  /*47b0*/  @!P0 BRA `(.L_x_89) ;  /* 0x0000003800a88947 */ /* 0x004fea0003800000 */
.L_x_196:
        /* <DEDUP_REMOVED lines=9> */
.L_x_198:
[----:B------:R-:W-:-:S04]  /*4850*/  UIADD3 UR6, UPT, UPT, UR6, 0x1, URZ ;  /* 0x0000000106067890 */ /* 0x000fc8000fffe0ff */
[----:B------:R-:W-:-:S04]  /*4860*/  UISETP.NE.AND UP0, UPT, UR6, 0x4, UPT ;  /* 0x000000040600788c */ /* 0x000fc8000bf05270 */
[----:B------:R-:W-:Y:S02]  /*4870*/  USEL UR5, URZ, 0x1, UP0 ;  /* 0x00000001ff057887 */ /* 0x000fe40008000000 */
[----:B------:R-:W-:-:S04]  /*4880*/  USEL UR6, UR6, URZ, UP0 ;  /* 0x000000ff06067287 */ /* 0x000fc80008000000 */
[----:B------:R-:W-:Y:S01]  /*4890*/  ULEA UR6, UR6, UR9, 0x3 ;  /* 0x0000000906067291 */ /* 0x000fe2000f8e18ff */
[----:B--2---:R-:W-:-:S04]  /*48a0*/  LOP3.LUT R3, R2, UR5, RZ, 0x3c, !PT ;  /* 0x0000000502037c12 */ /* 0x004fc8000f8e3cff */
[----:B------:R-:W-:-:S04]  /*48b0*/  SHF.L.U32 R3, R3, 0x1f, RZ ;  /* 0x0000001f03037819 */ /* 0x000fc800000006ff */
[----:B------:R-:W2:Y:S02]  /*48c0*/  SYNCS.PHASECHK.TRANS64.TRYWAIT P0, [UR6], R3 ;  /* 0x00000003ff0075a7 */ /* 0x000ea40008001106 */
[----:B--2---:R-:W-:Y:S05]  /*48d0*/  @!P0 BRA `(.L_x_91) ;  /* 0x0000003800908947 */ /* 0x004fea0003800000 */
.L_x_200:
[----:B------:R-:W-:Y:S01]  /*48e0*/  NOP ;  /* 0x0000000000007918 */ /* 0x000fe20000000000 */
[----:B--2---:R-:W2:Y:S01]  /*48f0*/  LDS R0, [UR4+0x14] ;  /* 0x00001404ff007984 */ /* 0x004ea20008000800 */
[----:B------:R-:W-:Y:S01]  /*4900*/  ULOP3.LUT UR6, UR13, 0xffff, URZ, 0xc0, !UPT ;  /* 0x0000ffff0d067892 */ /* 0x000fe2000f8ec0ff */
[----:B------:R-:W-:Y:S01]  /*4910*/  UMOV UR8, 0xffff ;  /* 0x0000ffff00087882 */ /* 0x000fe20000000000 */
[----:B------:R-:W-:Y:S02]  /*4920*/  UMOV UR5, 0x1 ;  /* 0x0000000100057882 */ /* 0x000fe40000000000 */
[----:B------:R-:W-:-:S04]  /*4930*/  USHF.R.U32.HI UR6, URZ, 0x5, UR6 ;  /* 0x00000005ff067899 */ /* 0x000fc80008011606 */
[----:B------:R-:W-:Y:S02]  /*4940*/  USHF.L.U32 UR8, UR8, UR6, URZ ;  /* 0x0000000608087299 */ /* 0x000fe400080006ff */
[----:B------:R-:W-:-:S04]  /*4950*/  USHF.L.U32 UR5, UR5, UR6, URZ ;  /* 0x0000000605057299 */ /* 0x000fc800080006ff */
[----:B--2---:R-:W-:-:S04]  /*4960*/  LOP3.LUT R0, R0, UR8, RZ, 0xc0, !PT ;  /* 0x0000000800007c12 */ /* 0x004fc8000f8ec0ff */
[----:B------:R-:W-:-:S13]  /*4970*/  ISETP.NE.AND P0, PT, R0, UR8, PT ;  /* 0x0000000800007c0c */ /* 0x000fda000bf05270 */
[----:B------:R-:W-:Y:S05]  /*4980*/  @P0 BRA `(.L_x_92) ;  /* 0x0000000000580947 */ /* 0x000fea0003800000 */
[----:B------:R-:W2:Y:S02]  /*4990*/  LDS R0, [UR4+0x18] ;  /* 0x00001804ff007984 */ /* 0x000ea40008000800 */
[----:B--2---:R-:W-:-:S04]  /*49a0*/  LOP3.LUT R0, R0, UR5, RZ, 0xc0, !PT ;  /* 0x0000000500007c12 */ /* 0x004fc8000f8ec0ff */
[----:B------:R-:W-:-:S13]  /*49b0*/  ISETP.NE.AND P0, PT, R0, UR5, PT ;  /* 0x0000000500007c0c */ /* 0x000fda000bf05270 */
[----:B------:R-:W-:Y:S05]  /*49c0*/  @P0 BRA `(.L_x_93) ;  /* 0x00000000003c0947 */ /* 0x000fea0003800000 */
[----:B------:R-:W2:Y:S01]  /*49d0*/  S2R R2, SR_LANEID ;  /* 0x0000000000027919 */ /* 0x000ea20000000000 */
[----:B------:R-:W-:Y:S01]  /*49e0*/  ULOP3.LUT UR8, URZ, UR8, URZ, 0x33, !UPT ;  /* 0x00000008ff087292 */ /* 0x000fe2000f8e33ff */
[----:B------:R-:W-:Y:S01]  /*49f0*/  LOP3.LUT R4, RZ, UR5, RZ, 0x33, !PT ;  /* 0x00000005ff047c12 */ /* 0x000fe2000f8e33ff */
[----:B------:R-:W-:Y:S02]  /*4a00*/  VOTEU.ANY UR7, UPT, PT ;  /* 0x0000000000077886 */ /* 0x000fe400038e0100 */
[----:B------:R-:W-:Y:S01]  /*4a10*/  UFLO.U32 UR7, UR7 ;  /* 0x00000007000772bd */ /* 0x000fe200080e0000 */
[----:B------:R-:W3:Y:S01]  /*4a20*/  REDUX UR5, R4 ;  /* 0x00000000040573c4 */ /* 0x000ee20000000000 */
[----:B------:R-:W-:-:S06]  /*4a30*/  IMAD.U32 R0, RZ, RZ, UR8 ;  /* 0x00000008ff007e24 */ /* 0x000fcc000f8e00ff */
[----:B------:R1:W-:Y:S01]  /*4a40*/  UTCATOMSWS.AND URZ, UR8 ;  /* 0x0000000800ff79e3 */ /* 0x0003e20008000000 */
[----:B------:R-:W4:Y:S01]  /*4a50*/  REDUX UR6, R0 ;  /* 0x00000000000673c4 */ /* 0x000f220000000000 */
[----:B--2---:R-:W-:Y:S01]  /*4a60*/  ISETP.EQ.U32.AND P0, PT, R2, UR7, PT ;  /* 0x0000000702007c0c */ /* 0x004fe2000bf02070 */
[----:B---3--:R-:W-:Y:S01]  /*4a70*/  IMAD.U32 R2, RZ, RZ, UR5 ;  /* 0x00000005ff027e24 */ /* 0x008fe2000f8e00ff */
[----:B----4-:R-:W-:-:S11]  /*4a80*/  MOV R3, UR6 ;  /* 0x0000000600037c02 */ /* 0x010fd60008000f00 */
[----:B------:R1:W-:Y:S04]  /*4a90*/  @P0 ATOMS.AND RZ, [UR4+0x14], R3 ;  /* 0x00001403ffff098c */ /* 0x0003e8000a800004 */
[----:B------:R1:W-:Y:S01]  /*4aa0*/  @P0 ATOMS.AND RZ, [UR4+0x18], R2 ;  /* 0x00001802ffff098c */ /* 0x0003e2000a800004 */
[----:B------:R-:W-:Y:S05]  /*4ab0*/  BRA `(.L_x_94) ;  /* 0x0000000000147947 */ /* 0x000fea0003800000 */
.L_x_93:
[----:B------:R-:W-:Y:S02]  /*4ac0*/  MOV R2, 0x4ae0 ;  /* 0x00004ae000027802 */ /* 0x000fe40000000f00 */
[----:B-1--45:R-:W-:Y:S05]  /*4ad0*/  CALL.REL.NOINC `($__internal_0_$__cuda_sm10x_tcgen05_guardrail_trap_col_being_dealloced_not_returned_by_alloc) ;  /* 0x0000003800b07944 */ /* 0x032fea0003c00000 */
[----:B------:R-:W-:Y:S05]  /*4ae0*/  BRA `(.L_x_94) ;  /* 0x0000000000087947 */ /* 0x000fea0003800000 */
.L_x_92:
[----:B------:R-:W-:Y:S02]  /*4af0*/  MOV R2, 0x4b10 ;  /* 0x00004b1000027802 */ /* 0x000fe40000000f00 */
[----:B-1--45:R-:W-:Y:S05]  /*4b00*/  CALL.REL.NOINC `($__internal_2_$__cuda_sm10x_tcgen05_guardrail_trap_unallocated_columns_being_dealloced) ;  /* 0x0000003800bc7944 */ /* 0x032fea0003c00000 */
.L_x_94:
[----:B------:R-:W-:Y:S01]  /*4b10*/  NOP ;  /* 0x0000000000007918 */ /* 0x000fe20000000000 */
[----:B-1----:R-:W-:Y:S05]  /*4b20*/  EXIT ;  /* 0x000000000000794d */ /* 0x002fea0003800000 */
.L_x_76:
[----:B------:R-:W-:-:S09]  /*4b30*/  UISETP.NE.OR UP2, UPT, UR8, 0x3, !UP2 ;  /* 0x000000030800788c */ /* 0x000fd2000d745670 */
[----:B------:R-:W-:Y:S05]  /*4b40*/  BRA.U UP2, `(.L_x_95) ;  /* 0x0000000d02007547 */ /* 0x000fea000b800000 */
[----:B------:R-:W1:Y:S01]  /*4b50*/  LDC R0, c[0x0][0xb30] ;  /* 0x0002cc00ff007b82 */ /* 0x000e620000000800 */
[----:B------:R-:W2:Y:S01]  /*4b60*/  LDCU.64 UR8, c[0x0][0x888] ;  /* 0x00011100ff0877ac */ /* 0x000ea20008000a00 */
[----:B------:R-:W-:Y:S02]  /*4b70*/  HFMA2 R29, -RZ, RZ, 0, 0 ;  /* 0x00000000ff1d7431 */ /* 0x000fe400000001ff */
[----:B------:R-:W-:Y:S01]  /*4b80*/  IMAD.MOV.U32 R31, RZ, RZ, 0x1 ;  /* 0x00000001ff1f7424 */ /* 0x000fe200078e00ff */
[----:B------:R-:W-:Y:S01]  /*4b90*/  MOV R21, 0xc00 ;  /* 0x00000c0000157802 */ /* 0x000fe20000000f00 */
[----:B------:R-:W4:Y:S01]  /*4ba0*/  LDCU.64 UR4, c[0x0][0x890] ;  /* 0x00011200ff0477ac */ /* 0x000f220008000a00 */
[----:B------:R-:W-:Y:S01]  /*4bb0*/  IMAD.MOV.U32 R30, RZ, RZ, RZ ;  /* 0x000000ffff1e7224 */ /* 0x000fe200078e00ff */
[----:B------:R-:W3:Y:S01]  /*4bc0*/  LDC R19, c[0x0][0x370] ;  /* 0x0000dc00ff137b82 */ /* 0x000ee20000000800 */
[----:B------:R-:W-:Y:S01]  /*4bd0*/  UMOV UR7, 0x400 ;  /* 0x0000040000077882 */ /* 0x000fe20000000000 */
[----:B------:R-:W-:-:S02]  /*4be0*/  UPLOP3.LUT UP1, UPT, UPT, UPT, UPT, 0x40, 0x4 ;  /* 0x000000000004789c */ /* 0x000fc40003f2e870 */
[----:B------:R-:W-:-:S04]  /*4bf0*/  ULEA UR7, UR37, UR7, 0x18 ;  /* 0x0000000725077291 */ /* 0x000fc8000f8ec0ff */
[----:B------:R-:W3:Y:S01]  /*4c00*/  LDC R2, c[0x0][0xb0c] ;  /* 0x0002c300ff027b82 */ /* 0x000ee20000000800 */
[----:B--2---:R-:W-:Y:S02]  /*4c10*/  UISETP.NE.U32.AND UP4, UPT, UR8, URZ, UPT ;  /* 0x000000ff0800728c */ /* 0x004fe4000bf85070 */
[----:B------:R-:W-:Y:S02]  /*4c20*/  UIADD3 UR8, UPT, UPT, UR7, 0x1f0, URZ ;  /* 0x000001f007087890 */ /* 0x000fe4000fffe0ff */
[----:B----4-:R-:W-:-:S03]  /*4c30*/  UISETP.NE.U32.AND UP5, UPT, UR4, URZ, UPT ;  /* 0x000000ff0400728c */ /* 0x010fc6000bfa5070 */
[----:B------:R-:W2:Y:S01]  /*4c40*/  LDC R18, c[0x0][0xb20] ;  /* 0x0002c800ff127b82 */ /* 0x000ea20000000800 */
[----:B-1----:R-:W-:Y:S01]  /*4c50*/  ISETP.NE.AND P1, PT, R0, 0x1, PT ;  /* 0x000000010000780c */ /* 0x002fe20003f25270 */
[----:B------:R-:W-:Y:S02]  /*4c60*/  UISETP.NE.AND.EX UP4, UPT, UR9, URZ, UPT, UP4 ;  /* 0x000000ff0900728c */ /* 0x000fe4000bf85340 */
[----:B------:R-:W-:Y:S02]  /*4c70*/  UPRMT UR37, UR37, 0x654, UR8 ;  /* 0x0000065425257896 */ /* 0x000fe40008000008 */
[----:B------:R-:W-:Y:S02]  /*4c80*/  UISETP.NE.AND.EX UP5, UPT, UR5, URZ, UPT, UP5 ;  /* 0x000000ff0500728c */ /* 0x000fe4000bfa5350 */
[----:B------:R-:W1:Y:S08]  /*4c90*/  LDC.64 R32, c[0x0][0x348] ;  /* 0x0000d200ff207b82 */ /* 0x000e700000000a00 */
[----:B------:R-:W4:Y:S08]  /*4ca0*/  LDC.64 R16, c[0x0][0xb10] ;  /* 0x0002c400ff107b82 */ /* 0x000f300000000a00 */
[----:B------:R-:W1:Y:S08]  /*4cb0*/  LDC.64 R6, c[0x0][0xb18] ;  /* 0x0002c600ff067b82 */ /* 0x000e700000000a00 */
[----:B------:R-:W1:Y:S08]  /*4cc0*/  LDC.64 R4, c[0x0][0xb28] ;  /* 0x0002ca00ff047b82 */ /* 0x000e700000000a00 */
[----:B--23--:R-:W1:Y:S02]  /*4cd0*/  LDC R20, c[0x0][0x374] ;  /* 0x0000dd00ff147b82 */ /* 0x00ce640000000800 */
.L_x_103:
[C---:B------:R-:W-:Y:S02]  /*4ce0*/  LEA R0, R30.reuse, UR7, 0x3 ;  /* 0x000000071e007c11 */ /* 0x040fe4000f8e18ff */
[----:B------:R-:W-:Y:S02]  /*4cf0*/  SHF.L.U32 R3, R29, 0x1f, RZ ;  /* 0x0000001f1d037819 */ /* 0x000fe400000006ff */
[----:B------:R-:W-:Y:S02]  /*4d00*/  LEA R24, R30, UR7, 0x4 ;  /* 0x000000071e187c11 */ /* 0x000fe4000f8e20ff */
[----:B--2---:R-:W2:Y:S02]  /*4d10*/  SYNCS.PHASECHK.TRANS64.TRYWAIT P0, [R0+URZ+0x210], R3 ;  /* 0x00021003000075a7 */ /* 0x004ea400080011ff */
[----:B--2---:R-:W-:Y:S05]  /*4d20*/  @!P0 BRA `(.L_x_96) ;  /* 0x0000003400948947 */ /* 0x004fea0003800000 */
.L_x_201:
[----:B------:R-:W-:Y:S01]  /*4d30*/  ISETP.GE.AND P0, PT, R22, 0x1, PT ;  /* 0x000000011600780c */ /* 0x000fe20003f06270 */
[----:B------:R-:W3:Y:S01]  /*4d40*/  LDS.128 R24, [R24+0x2a0] ;  /* 0x0002a00018187984 */ /* 0x000ee20000000c00 */
[----:B------:R-:W-:Y:S01]  /*4d50*/  ISETP.NE.U32.AND P4, PT, RZ, UR4, PT ;  /* 0x00000004ff007c0c */ /* 0x000fe2000bf85070 */
[----:B--2---:R-:W-:Y:S01]  /*4d60*/  VIADD R0, R0, 0x220 ;  /* 0x0000022000007836 */ /* 0x004fe20000000000 */
[----:B------:R-:W-:Y:S02]  /*4d70*/  SHF.L.U32 R23, R31, 0x1f, RZ ;  /* 0x0000001f1f177819 */ /* 0x000fe400000006ff */
[----:B------:R-:W-:Y:S02]  /*4d80*/  ISETP.NE.AND.EX P4, PT, RZ, UR5, PT, P4 ;  /* 0x00000005ff007c0c */ /* 0x000fe4000bf85340 */
[----:B------:R-:W-:Y:S01]  /*4d90*/  PRMT R0, RZ, 0x654, R0 ;  /* 0x00000654ff007816 */ /* 0x000fe20000000000 */
[----:B------:R-:W-:Y:S01]  /*4da0*/  @!PT LDS RZ, [RZ] ;  /* 0x00000000fffff984 */ /* 0x000fe20000000800 */
[----:B------:R-:W-:Y:S01]  /*4db0*/  @!PT LDS RZ, [RZ] ;  /* 0x00000000fffff984 */ /* 0x000fe20000000800 */
[----:B------:R-:W-:Y:S01]  /*4dc0*/  @!PT LDS RZ, [RZ] ;  /* 0x00000000fffff984 */ /* 0x000fe20000000800 */
[----:B------:R-:W-:Y:S01]  /*4dd0*/  @!PT LDS RZ, [RZ] ;  /* 0x00000000fffff984 */ /* 0x000fe20000000800 */
[----:B------:R2:W-:Y:S06]  /*4de0*/  MEMBAR.ALL.CTA ;  /* 0x0000000000007992 */ /* 0x0005ec0000008000 */
[----:B--2---:R-:W2:Y:S02]  /*4df0*/  FENCE.VIEW.ASYNC.S ;  /* 0x00000000000073c6 */ /* 0x004ea40000000000 */
[----:B--2---:R2:W-:Y:S01]  /*4e00*/  SYNCS.ARRIVE.TRANS64.RED.A1T0 RZ, [R0+URZ], RZ ;  /* 0x000000ff00ff79a7 */ /* 0x0045e200081004ff */
[----:B---3--:R-:W-:Y:S11]  /*4e10*/  LOP3.LUT P3, RZ, R26, 0x1, RZ, 0xc0, !PT ;  /* 0x000000011aff7812 */ /* 0x008ff6000786c0ff */
[----:B------:R-:W-:Y:S02]  /*4e20*/  @!UPT UIADD3 URZ, UPT, UPT, URZ, URZ, URZ ;  /* 0x000000fffffff290 */ /* 0x000fe4000fffe0ff */
[----:B------:R-:W-:Y:S02]  /*4e30*/  @P3 MOV R13, R24 ;  /* 0x00000018000d3202 */ /* 0x000fe40000000f00 */
[----:B------:R-:W-:Y:S01]  /*4e40*/  @P3 LOP3.LUT R8, R25, 0xffff, RZ, 0xc0, !PT ;  /* 0x0000ffff19083812 */ /* 0x000fe200078ec0ff */
[----:B--2---:R-:W-:Y:S06]  /*4e50*/  @!P0 BRA `(.L_x_97) ;  /* 0x0000000000a48947 */ /* 0x004fec0003800000 */
[----:B-1----:R-:W-:Y:S01]  /*4e60*/  IMAD.HI.U32 R35, R20, R7, RZ ;  /* 0x0000000714237227 */ /* 0x002fe200078e00ff */
[----:B------:R-:W-:Y:S02]  /*4e70*/  ISETP.NE.AND P0, PT, R6, 0x1, PT ;  /* 0x000000010600780c */ /* 0x000fe40003f05270 */
[----:B------:R-:W-:Y:S01]  /*4e80*/  ISETP.NE.AND P2, PT, R22, 0x1, PT ;  /* 0x000000011600780c */ /* 0x000fe20003f45270 */
[----:B----4-:R-:W-:Y:S01]  /*4e90*/  IMAD.HI.U32 R34, R19, R16, RZ ;  /* 0x0000001013227227 */ /* 0x010fe200078e00ff */
[----:B------:R-:W-:Y:S02]  /*4ea0*/  SHF.R.U32.HI R35, RZ, R18, R35 ;  /* 0x00000012ff237219 */ /* 0x000fe40000011623 */
[----:B------:R-:W-:Y:S01]  /*4eb0*/  ISETP.NE.AND P5, PT, R2, 0x1, PT ;  /* 0x000000010200780c */ /* 0x000fe20003fa5270 */
[----:B------:R-:W-:Y:S01]  /*4ec0*/  IMAD.HI.U32 R36, R13, R16, RZ ;  /* 0x000000100d247227 */ /* 0x000fe200078e00ff */
[----:B------:R-:W-:Y:S02]  /*4ed0*/  SHF.R.U32.HI R34, RZ, R17, R34 ;  /* 0x00000011ff227219 */ /* 0x000fe40000011622 */
[----:B------:R-:W-:Y:S01]  /*4ee0*/  SEL R3, R20, R35, !P0 ;  /* 0x0000002314037207 */ /* 0x000fe20004000000 */
[C---:B------:R-:W-:Y:S01]  /*4ef0*/  IMAD.HI.U32 R35, R8.reuse, R7, RZ ;  /* 0x0000000708237227 */ /* 0x040fe200078e00ff */
[----:B------:R-:W-:Y:S02]  /*4f00*/  SEL R11, R19, R34, !P5 ;  /* 0x00000022130b7207 */ /* 0x000fe40006800000 */
[----:B------:R-:W-:Y:S01]  /*4f10*/  SHF.R.U32.HI R36, RZ, R17, R36 ;  /* 0x00000011ff247219 */ /* 0x000fe20000011624 */
[----:B------:R-:W-:Y:S01]  /*4f20*/  IMAD.HI.U32 R38, R3, R4, RZ ;  /* 0x0000000403267227 */ /* 0x000fe200078e00ff */
[----:B------:R-:W-:Y:S03]  /*4f30*/  SHF.R.U32.HI R35, RZ, R18, R35 ;  /* 0x00000012ff237219 */ /* 0x000fe60000011623 */
[----:B------:R-:W-:Y:S01]  /*4f40*/  IMAD.HI.U32 R34, R11, R4, RZ ;  /* 0x000000040b227227 */ /* 0x000fe200078e00ff */
[----:B------:R-:W-:Y:S02]  /*4f50*/  @P2 SHF.R.U32.HI R3, RZ, R5, R38 ;  /* 0x00000005ff032219 */ /* 0x000fe40000011626 */
[----:B------:R-:W-:Y:S02]  /*4f60*/  SEL R9, R8, R35, !P0 ;  /* 0x0000002308097207 */ /* 0x000fe40004000000 */
[----:B------:R-:W-:Y:S01]  /*4f70*/  @P2 SHF.R.U32.HI R11, RZ, R5, R34 ;  /* 0x00000005ff0b2219 */ /* 0x000fe20000011622 */
[C---:B------:R-:W-:Y:S01]  /*4f80*/  IMAD R10, R22.reuse, R3, RZ ;  /* 0x00000003160a7224 */ /* 0x040fe200078e02ff */
[----:B------:R-:W-:Y:S01]  /*4f90*/  SEL R3, R13, R36, !P5 ;  /* 0x000000240d037207 */ /* 0x000fe20006800000 */
[C---:B------:R-:W-:Y:S03]  /*4fa0*/  IMAD.HI.U32 R14, R9.reuse, R4, RZ ;  /* 0x00000004090e7227 */ /* 0x040fe600078e00ff */
[----:B------:R-:W-:Y:S01]  /*4fb0*/  ISETP.GE.AND P0, PT, R9, R10, PT ;  /* 0x0000000a0900720c */ /* 0x000fe20003f06270 */
[C---:B------:R-:W-:Y:S01]  /*4fc0*/  IMAD R12, R22.reuse, R11, RZ ;  /* 0x0000000b160c7224 */ /* 0x040fe200078e02ff */
[-C--:B------:R-:W-:Y:S04]  /*4fd0*/  SHF.R.U32.HI R14, RZ, R5.reuse, R14 ;  /* 0x00000005ff0e7219 */ /* 0x080fe8000001160e */
[----:B------:R-:W-:Y:S02]  /*4fe0*/  ISETP.GE.OR P0, PT, R3, R12, P0 ;  /* 0x0000000c0300720c */ /* 0x000fe40000706670 */
[----:B------:R-:W-:Y:S05]  /*4ff0*/  SEL R15, R9, R14, !P2 ;  /* 0x0000000e090f7207 */ /* 0x000fea0005000000 */
[----:B------:R-:W-:Y:S04]  /*5000*/  IMAD.MOV R14, RZ, RZ, -R15 ;  /* 0x000000ffff0e7224 */ /* 0x000fe800078e0a0f */
[----:B------:R-:W-:Y:S02]  /*5010*/  IMAD R14, R22, R14, R9 ;  /* 0x0000000e160e7224 */ /* 0x000fe400078e0209 */
[C---:B------:R-:W-:Y:S05]  /*5020*/  @!P0 IMAD.HI.U32 R10, R3.reuse, R4, RZ ;  /* 0x00000004030a8227 */ /* 0x040fea00078e00ff */
[----:B------:R-:W-:Y:S04]  /*5030*/  @!P0 SHF.R.U32.HI R10, RZ, R5, R10 ;  /* 0x00000005ff0a8219 */ /* 0x000fe8000001160a */
[----:B------:R-:W-:Y:S01]  /*5040*/  @!P0 SEL R0, R3, R10, !P2 ;  /* 0x0000000a03008207 */ /* 0x000fe20005000000 */
[----:B------:R-:W-:Y:S03]  /*5050*/  IMAD.MOV R10, RZ, RZ, -R3 ;  /* 0x000000ffff0a7224 */ /* 0x000fe600078e0a03 */
[----:B------:R-:W-:Y:S01]  /*5060*/  @!P0 IADD3 R15, PT, PT, R15, -R0, RZ ;  /* 0x800000000f0f8210 */ /* 0x000fe20007ffe0ff */
[----:B------:R-:W-:Y:S01]  /*5070*/  @!P0 IMAD R0, R11, R14, R0 ;  /* 0x0000000e0b008224 */ /* 0x000fe200078e0200 */
[----:B------:R-:W-:Y:S01]  /*5080*/  IADD3 R11, PT, PT, -R9, RZ, RZ ;  /* 0x000000ff090b7210 */ /* 0x000fe20007ffe1ff */
[----:B------:R-:W-:Y:S02]  /*5090*/  IMAD R13, R2, R10, R13 ;  /* 0x0000000a020d7224 */ /* 0x000fe400078e020d */
[----:B------:R-:W-:Y:S02]  /*50a0*/  @!P0 IMAD R9, R15, R22, R3 ;  /* 0x000000160f098224 */ /* 0x000fe400078e0203 */
[----:B------:R-:W-:Y:S02]  /*50b0*/  @!P0 IMAD.MOV.U32 R3, RZ, RZ, R0 ;  /* 0x000000ffff038224 */ /* 0x000fe400078e0000 */
[----:B------:R-:W-:Y:S02]  /*50c0*/  IMAD R8, R6, R11, R8 ;  /* 0x0000000b06087224 */ /* 0x000fe400078e0208 */
[----:B------:R-:W-:Y:S02]  /*50d0*/  IMAD R13, R3, R2, R13 ;  /* 0x00000002030d7224 */ /* 0x000fe400078e020d */
[----:B------:R-:W-:Y:S02]  /*50e0*/  IMAD R8, R9, R6, R8 ;  /* 0x0000000609087224 */ /* 0x000fe400078e0208 */
.L_x_97:
[----:B------:R-:W-:Y:S05]  /*50f0*/  BRA.U UP1, `(.L_x_98) ;  /* 0x0000000101107547 */ /* 0x000fea000b800000 */
[----:B------:R-:W-:Y:S04]  /*5100*/  MOV R0, UR6 ;  /* 0x0000000600007c02 */ /* 0x000fe80008000f00 */
[----:B------:R-:W-:Y:S04]  /*5110*/  SHF.L.U32 R3, R0, 0x1f, RZ ;  /* 0x0000001f00037819 */ /* 0x000fe800000006ff */
[----:B------:R-:W2:Y:S02]  /*5120*/  SYNCS.PHASECHK.TRANS64.TRYWAIT P0, [UR7+0x208], R3 ;  /* 0x00020803ff0075a7 */ /* 0x000ea40008001107 */
[----:B--2---:R-:W-:Y:S05]  /*5130*/  @!P0 BRA `(.L_x_99) ;  /* 0x0000003000a48947 */ /* 0x004fea0003800000 */
.L_x_98:
[----:B------:R-:W-:Y:S05]  /*5140*/  BRA.U !UP5, `(.L_x_100) ;  /* 0x000000010d347547 */ /* 0x000fea000b800000 */
[----:B------:R-:W-:Y:S01]  /*5150*/  UPLOP3.LUT UP0, UPT, UPT, UPT, UP4, 0x80, 0x8 ;  /* 0x000000000008789c */ /* 0x000fe20003f0f040 */
[----:B------:R-:W-:Y:S05]  /*5160*/  HFMA2 R68, -RZ, RZ, 0, 5.9604644775390625e-08 ;  /* 0x00000001ff447431 */ /* 0x000fea00000001ff */
[----:B------:R-:W-:Y:S05]  /*5170*/  PLOP3.LUT P0, PT, PT, PT, UP0, 0x80, 0x8 ;  /* 0x000000000008781c */ /* 0x000fea0003f0f008 */
[----:B------:R-:W3:Y:S01]  /*5180*/  @UP0 LDCU.64 UR10, c[0x0][0x888] ;  /* 0x00011100ff0a07ac */ /* 0x000ee20008000a00 */
[----:B------:R-:W-:Y:S04]  /*5190*/  @UP0 UIMAD UR8, UR36, UR4, URZ ;  /* 0x00000004240802a4 */ /* 0x000fe8000f8e02ff */
[----:B---3--:R-:W-:Y:S06]  /*51a0*/  @UP0 UIMAD.WIDE UR10, UR8, 0x4, UR10 ;  /* 0x00000004080a08a5 */ /* 0x008fec000f8e020a */
[----:B------:R-:W-:Y:S02]  /*51b0*/  IMAD.U32 R10, RZ, RZ, UR10 ;  /* 0x0000000aff0a7e24 */ /* 0x000fe4000f8e00ff */
[----:B------:R-:W-:Y:S05]  /*51c0*/  IMAD.U32 R11, RZ, RZ, UR11 ;  /* 0x0000000bff0b7e24 */ /* 0x000fea000f8e00ff */
[----:B--2---:R-:W2:Y:S02]  /*51d0*/  @P0 LDG.E R0, desc[UR44][R10.64] ;  /* 0x0000002c0a000981 */ /* 0x004ea4000c1e1900 */
[----:B--2---:R-:W-:Y:S01]  /*51e0*/  @P0 R2UR UR39, R0 ;  /* 0x00000000002702ca */ /* 0x004fe200000e0000 */
[----:B------:R-:W-:Y:S05]  /*51f0*/  IMAD.MOV.U32 R0, RZ, RZ, 0x1 ;  /* 0x00000001ff007424 */ /* 0x000fea00078e00ff */
[----:B------:R-:W-:Y:S08]  /*5200*/  @!P0 PRMT R68, R0, 0x7610, R68 ;  /* 0x0000761000448816 */ /* 0x000ff00000000044 */
[----:B------:R-:W3:Y:S02]  /*5210*/  @!UP0 LDCU UR39, c[0x0][0x880] ;  /* 0x00011000ff2787ac */ /* 0x000ee40008000800 */
.L_x_100:
[----:B---3--:R-:W-:Y:S01]  /*5220*/  @!P4 FSETP.EQ.AND P5, PT, RZ, UR39, PT ;  /* 0x00000027ff00cc0b */ /* 0x008fe2000bfa2000 */
[----:B------:R-:W-:Y:S01]  /*5230*/  @!UPT UIADD3 URZ, UPT, UPT, URZ, URZ, URZ ;  /* 0x000000fffffff290 */ /* 0x000fe2000fffe0ff */
[----:B------:R-:W-:Y:S11]  /*5240*/  @!P4 BRA `(.L_x_101) ;  /* 0x000000000014c947 */ /* 0x000ff60003800000 */
[----:B------:R-:W-:Y:S02]  /*5250*/  LOP3.LUT P0, RZ, R68, 0xff, RZ, 0xc0, !PT ;  /* 0x000000ff44ff7812 */ /* 0x000fe4000780c0ff */
[----:B------:R-:W-:Y:S04]  /*5260*/  PLOP3.LUT P5, PT, PT, PT, UP0, 0x80, 0x8 ;  /* 0x000000000008781c */ /* 0x000fe80003faf008 */
[----:B------:R-:W-:Y:S07]  /*5270*/  PLOP3.LUT P5, PT, P5, PT, PT, 0x8, 0x80 ;  /* 0x000000000080781c */ /* 0x000fee0002fae170 */
[----:B------:R-:W-:Y:S11]  /*5280*/  @P0 FSETP.EQ.AND P5, PT, RZ, UR39, PT ;  /* 0x00000027ff000c0b */ /* 0x000ff6000bfa2000 */
[----:B------:R-:W-:Y:S02]  /*5290*/  @!UPT UIADD3 URZ, UPT, UPT, URZ, URZ, URZ ;  /* 0x000000fffffff290 */ /* 0x000fe4000fffe0ff */
.L_x_101:
[----:B------:R-:W3:Y:S01]  /*52a0*/  SYNCS.PHASECHK.TRANS64.TRYWAIT P4, [UR7+0x1f8], R23 ;  /* 0x0001f817ff0075a7 */ /* 0x000ee20008081107 */
[----:B------:R-:W-:Y:S01]  /*52b0*/  @P3 SHF.R.U32.HI R28, RZ, 0x10, R25 ;  /* 0x00000010ff1c3819 */ /* 0x000fe20000011619 */
[----:B------:R-:W-:Y:S01]  /*52c0*/  VIADD R30, R30, 0x1 ;  /* 0x000000011e1e7836 */ /* 0x000fe20000000000 */
[----:B------:R-:W1:Y:S08]  /*52d0*/  LDC.64 R14, c[0x0][0xb10] ;  /* 0x0002c400ff0e7b82 */ /* 0x000e700000000a00 */
[----:B------:R-:W4:Y:S08]  /*52e0*/  LDC.64 R10, c[0x0][0xb18] ;  /* 0x0002c600ff0a7b82 */ /* 0x000f300000000a00 */
[----:B--2---:R-:W2:Y:S08]  /*52f0*/  @!P1 LDC R0, c[0x0][0xb20] ;  /* 0x0002c800ff009b82 */ /* 0x004eb00000000800 */
[----:B------:R-:W2:Y:S01]  /*5300*/  @!P1 LDC R3, c[0x0][0xb0c] ;  /* 0x0002c300ff039b82 */ /* 0x000ea20000000800 */
[----:B-1----:R-:W-:Y:S05]  /*5310*/  @!P1 IMAD.HI.U32 R14, R13, R14, RZ ;  /* 0x0000000e0d0e9227 */ /* 0x002fea00078e00ff */
[----:B------:R-:W-:Y:S01]  /*5320*/  @!P1 SHF.R.U32.HI R14, RZ, R15, R14 ;  /* 0x0000000fff0e9219 */ /* 0x000fe2000001160e */
[----:B----4-:R-:W-:Y:S01]  /*5330*/  @!P1 IMAD.HI.U32 R11, R8, R11, RZ ;  /* 0x0000000b080b9227 */ /* 0x010fe200078e00ff */
[----:B------:R-:W-:Y:S04]  /*5340*/  @!P1 ISETP.NE.AND P0, PT, R10, 0x1, PT ;  /* 0x000000010a00980c */ /* 0x000fe80003f05270 */
[----:B--2---:R-:W-:Y:S02]  /*5350*/  @!P1 SHF.R.U32.HI R9, RZ, R0, R11 ;  /* 0x00000000ff099219 */ /* 0x004fe4000001160b */
[----:B------:R-:W-:Y:S02]  /*5360*/  @!P1 ISETP.NE.AND P2, PT, R3, 0x1, PT ;  /* 0x000000010300980c */ /* 0x000fe40003f45270 */
[----:B------:R-:W-:Y:S02]  /*5370*/  @!P1 SEL R9, R8, R9, !P0 ;  /* 0x0000000908099207 */ /* 0x000fe40004000000 */
[----:B------:R-:W-:Y:S02]  /*5380*/  ELECT P0, URZ, PT ;  /* 0x0000000000ff782f */ /* 0x000fe40003800000 */
[----:B------:R-:W-:Y:S05]  /*5390*/  @!P1 SEL R14, R13, R14, !P2 ;  /* 0x0000000e0d0e9207 */ /* 0x000fea0005000000 */
[----:B------:R-:W-:Y:S02]  /*53a0*/  @!P1 IMAD.IADD R0, R9, 0x1, -R14 ;  /* 0x0000000109009824 */ /* 0x000fe400078e0a0e */
[----:B------:R-:W-:Y:S02]  /*53b0*/  @!P1 IMAD.IADD R9, R14, 0x1, -R9 ;  /* 0x000000010e099824 */ /* 0x000fe400078e0a09 */
[----:B------:R-:W-:Y:S02]  /*53c0*/  @!P1 IMAD R13, R0, R3, R13 ;  /* 0x00000003000d9224 */ /* 0x000fe400078e020d */
[----:B------:R-:W-:Y:S01]  /*53d0*/  @!P1 IMAD R8, R9, R10, R8 ;  /* 0x0000000a09089224 */ /* 0x000fe200078e0208 */
[----:B---3--:R-:W-:Y:S06]  /*53e0*/  @!P4 BRA `(.L_x_102) ;  /* 0x000000300010c947 */ /* 0x008fec0003800000 */
.L_x_204:
[----:B------:R-:W-:Y:S01]  /*53f0*/  PLOP3.LUT P5, PT, P5, P0, PT, 0xf2, 0x2f ;  /* 0x00000000002f781c */ /* 0x000fe20002fa1e72 */
[----:B------:R-:W-:Y:S01]  /*5400*/  UMOV UR14, 0x0 ;  /* 0x00000000000e7882 */ /* 0x000fe20000000000 */
[----:B------:R-:W-:Y:S01]  /*5410*/  UMOV UR15, 0x10000000 ;  /* 0x10000000000f7882 */ /* 0x000fe20000000000 */
[----:B------:R-:W-:Y:S01]  /*5420*/  LOP3.LUT R31, R31, 0x1, RZ, 0x3c, !PT ;  /* 0x000000011f1f7812 */ /* 0x000fe200078e3cff */
[----:B------:R-:W-:Y:S01]  /*5430*/  UMOV UR28, UR36 ;  /* 0x00000024001c7c82 */ /* 0x000fe20008000000 */
[----:B------:R-:W-:Y:S01]  /*5440*/  UMOV UR20, UR36 ;  /* 0x0000002400147c82 */ /* 0x000fe20008000000 */
[----:B------:R-:W-:Y:S01]  /*5450*/  UMOV UR12, UR36 ;  /* 0x00000024000c7c82 */ /* 0x000fe20008000000 */
[----:B------:R-:W-:Y:S06]  /*5460*/  @P3 R2UR UR36, R28 ;  /* 0x000000001c2432ca */ /* 0x000fec00000e0000 */
[----:B------:R-:W-:Y:S01]  /*5470*/  @!P5 IADD3 R3, P0, PT, R32, 0x580, RZ ;  /* 0x000005802003d810 */ /* 0x000fe20007f1e0ff */
[----:B------:R-:W-:Y:S01]  /*5480*/  @!P5 IMAD R65, R65, 0x30, RZ ;  /* 0x000000304141d824 */ /* 0x000fe200078e02ff */
[----:B------:R-:W-:Y:S01]  /*5490*/  VOTEU.ALL UP1, P5 ;  /* 0x0000000000ff7886 */ /* 0x000fe20002820000 */
[----:B------:R-:W-:Y:S01]  /*54a0*/  @!P5 IMAD.SHL.U32 R67, R67, 0x40, RZ ;  /* 0x000000404343d824 */ /* 0x000fe200078e00ff */
[----:B------:R-:W-:Y:S01]  /*54b0*/  @!P5 R2UR UR9, R3 ;  /* 0x000000000309d2ca */ /* 0x000fe200000e0000 */
[----:B-1----:R-:W-:Y:S01]  /*54c0*/  @!P5 IMAD.X R0, RZ, RZ, R33, P0 ;  /* 0x000000ffff00d224 */ /* 0x002fe200000e0621 */
[----:B------:R-:W-:Y:S01]  /*54d0*/  @!P5 R2UR UR26, R65 ;  /* 0x00000000411ad2ca */ /* 0x000fe200000e0000 */
[----:B------:R-:W-:Y:S01]  /*54e0*/  @!UP1 UIADD3 UR25, UPT, UPT, UR7, 0x1f0, URZ ;  /* 0x000001f007199890 */ /* 0x000fe2000fffe0ff */
[----:B------:R-:W-:Y:S01]  /*54f0*/  @!P5 R2UR UR27, R67 ;  /* 0x00000000431bd2ca */ /* 0x000fe200000e0000 */
[----:B------:R-:W-:Y:S01]  /*5500*/  @!UP1 UIADD3 UR24, UPT, UPT, UR7, 0x300, URZ ;  /* 0x0000030007189890 */ /* 0x000fe2000fffe0ff */
[----:B------:R-:W-:Y:S01]  /*5510*/  @!P5 R2UR UR8, R0 ;  /* 0x000000000008d2ca */ /* 0x000fe200000e0000 */
[----:B------:R-:W-:Y:S01]  /*5520*/  VOTEU.ALL UP3, P5 ;  /* 0x0000000000ff7886 */ /* 0x000fe20002860000 */
[----:B------:R-:W-:Y:S01]  /*5530*/  @!UP1 UIADD3 UR16, UPT, UPT, UR7, 0x700, URZ ;  /* 0x0000070007109890 */ /* 0x000fe2000fffe0ff */
[----:B------:R-:W-:Y:S01]  /*5540*/  ISETP.NE.AND P0, PT, R30, 0x2, PT ;  /* 0x000000021e00780c */ /* 0x000fe20003f05270 */
[----:B------:R-:W-:Y:S01]  /*5550*/  VOTEU.ALL UP2, P5 ;  /* 0x0000000000ff7886 */ /* 0x000fe20002840000 */
[----:B------:R-:W-:Y:S01]  /*5560*/  UMOV UR17, UR25 ;  /* 0x0000001900117c82 */ /* 0x000fe20008000000 */
[----:B------:R-:W-:Y:S01]  /*5570*/  IMAD.IADD R65, R8, 0x1, R64 ;  /* 0x0000000108417824 */ /* 0x000fe200078e0240 */
[----:B------:R-:W-:Y:S01]  /*5580*/  SEL R0, RZ, 0x1, P0 ;  /* 0x00000001ff007807 */ /* 0x000fe20000000000 */
[----:B------:R-:W-:Y:S01]  /*5590*/  IMAD.U32 R10, RZ, RZ, UR9 ;  /* 0x00000009ff0a7e24 */ /* 0x000fe2000f8e00ff */
[----:B------:R-:W-:Y:S01]  /*55a0*/  @!UP1 UIADD3 UR18, UPT, UPT, UR26, 0x10, URZ ;  /* 0x000000101a129890 */ /* 0x000fe2000fffe0ff */
[----:B------:R-:W-:Y:S01]  /*55b0*/  SEL R30, R30, RZ, P0 ;  /* 0x000000ff1e1e7207 */ /* 0x000fe20000000000 */
[----:B------:R-:W-:Y:S01]  /*55c0*/  UMOV UR19, UR27 ;  /* 0x0000001b00137c82 */ /* 0x000fe20008000000 */
[----:B------:R-:W-:Y:S01]  /*55d0*/  @!UP1 UIADD3 UR10, UPT, UPT, UR26, 0x20, URZ ;  /* 0x000000201a0a9890 */ /* 0x000fe2000fffe0ff */
[----:B------:R-:W-:Y:S01]  /*55e0*/  IMAD.U32 R11, RZ, RZ, UR8 ;  /* 0x00000008ff0b7e24 */ /* 0x000fe2000f8e00ff */
[----:B------:R-:W-:Y:S01]  /*55f0*/  @!P5 R2UR UR22, R10 ;  /* 0x000000000a16d2ca */ /* 0x000fe200000e0000 */
[----:B------:R-:W-:Y:S01]  /*5600*/  @!UP1 UIADD3 UR8, UPT, UPT, UR7, 0xb00, URZ ;  /* 0x00000b0007089890 */ /* 0x000fe2000fffe0ff */
[----:B------:R-:W-:Y:S01]  /*5610*/  LOP3.LUT R29, R29, R0, RZ, 0x3c, !PT ;  /* 0x000000001d1d7212 */ /* 0x000fe200078e3cff */
[----:B------:R-:W-:Y:S01]  /*5620*/  VOTEU.ALL UP1, P5 ;  /* 0x0000000000ff7886 */ /* 0x000fe20002820000 */
[----:B------:R-:W-:Y:S01]  /*5630*/  @!P5 R2UR UR23, R11 ;  /* 0x000000000b17d2ca */ /* 0x000fe200000e0000 */
[----:B------:R-:W-:Y:S01]  /*5640*/  UMOV UR9, UR25 ;  /* 0x0000001900097c82 */ /* 0x000fe20008000000 */
[----:B------:R-:W-:Y:S01]  /*5650*/  UMOV UR11, UR27 ;  /* 0x0000001b000b7c82 */ /* 0x000fe20008000000 */
[----:B------:R-:W-:Y:S10]  /*5660*/  IMAD.IADD R67, R13, 0x1, R66 ;  /* 0x000000010d437824 */ /* 0x000ff400078e0242 */
[----:B------:R2:W-:Y:S01]  /*5670*/  @!UP3 UTMALDG.3D [UR24], [UR22], desc[UR14] ;  /* 0x00000e181600b5b4 */ /* 0x0005e20008011000 */
[----:B------:R2:W-:Y:S01]  /*5680*/  @!UP2 UTMALDG.3D [UR16], [UR22], desc[UR14] ;  /* 0x00000e101600a5b4 */ /* 0x0005e20008011000 */
[----:B------:R2:W-:Y:S01]  /*5690*/  @!UP1 UTMALDG.3D [UR8], [UR22], desc[UR14] ;  /* 0x00000e08160095b4 */ /* 0x0005e20008011000 */
[----:B------:R2:W-:Y:S01]  /*56a0*/  @!P5 SYNCS.ARRIVE.TRANS64.RED.A0TR RZ, [UR7+0x1f0], R21 ;  /* 0x0001f015ffffd9a7 */ /* 0x0005e20008300407 */
[----:B------:R-:W-:Y:S01]  /*56b0*/  UPLOP3.LUT UP1, UPT, UPT, UPT, UPT, 0x80, 0x8 ;  /* 0x000000000008789c */ /* 0x000fe20003f2f070 */
[----:B------:R-:W-:Y:S01]  /*56c0*/  SYNCS.ARRIVE.TRANS64.RED.A1T0 RZ, [UR37], RZ ;  /* 0x000000ffffff79a7 */ /* 0x000fe20008100425 */
[----:B------:R-:W-:Y:S09]  /*56d0*/  @P3 BRA `(.L_x_103) ;  /* 0xfffffff400803947 */ /* 0x000ff2000383ffff */
[----:B------:R-:W-:Y:S07]  /*56e0*/  MOV R0, UR7 ;  /* 0x0000000700007c02 */ /* 0x000fee0008000f00 */
.L_x_104:
[----:B-1----:R-:W-:-:S04]  /*56f0*/  SHF.L.U32 R3, R31, 0x1f, RZ ;  /* 0x0000001f1f037819 */ /* 0x002fc800000006ff */
[----:B------:R1:W3:Y:S03]  /*5700*/  SYNCS.PHASECHK.TRANS64.TRYWAIT P0, [R0+URZ+0x1f8], R3 ;  /* 0x0001f803000075a7 */ /* 0x0002e600080011ff */
[----:B---3--:R-:W-:Y:S05]  /*5710*/  @!P0 NANOSLEEP.SYNCS 0x989680 ;  /* 0x009896800000895d */ /* 0x008fea0003900000 */
[----:B------:R-:W3:Y:S02]  /*5720*/  @!P0 SYNCS.PHASECHK.TRANS64 P0, [R0+URZ+0x1f8], R3 ;  /* 0x0001f803000085a7 */ /* 0x000ee400080010ff */
[----:B--23--:R-:W-:Y:S05]  /*5730*/  @P0 EXIT ;  /* 0x000000000000094d */ /* 0x00cfea0003800000 */
[----:B------:R-:W-:Y:S05]  /*5740*/  BRA `(.L_x_104) ;  /* 0xfffffffc00e87947 */ /* 0x000fea000383ffff */
.L_x_95:
[----:B------:R-:W-:-:S06]  /*5750*/  UISETP.GE.AND UP1, UPT, UR8, 0x4, UPT ;  /* 0x000000040800788c */ /* 0x000fcc000bf26270 */
[----:B------:R-:W-:-:S13]  /*5760*/  PLOP3.LUT P0, PT, PT, PT, UP1, 0x80, 0x8 ;  /* 0x000000000008781c */ /* 0x000fda0003f0f018 */
[----:B------:R-:W-:Y:S05]  /*5770*/  @!P0 EXIT ;  /* 0x000000000000894d */ /* 0x000fea0003800000 */
[----:B------:R-:W-:Y:S01]  /*5780*/  BAR.SYNC.DEFER_BLOCKING 0x6, 0xa0 ;  /* 0x0182800000007b1d */ /* 0x000fe20000010000 */
[--C-:B------:R-:W-:Y:S01]  /*5790*/  SHF.R.U32.HI R7, RZ, 0x4, R78.reuse ;  /* 0x00000004ff077819 */ /* 0x100fe2000001164e */
[C---:B------:R-:W-:Y:S01]  /*57a0*/  IMAD.SHL.U32 R5, R78.reuse, 0x10, RZ ;  /* 0x000000104e057824 */ /* 0x040fe200078e00ff */
[----:B------:R-:W-:Y:S01]  /*57b0*/  CS2R R76, SRZ ;  /* 0x00000000004c7805 */ /* 0x000fe2000001ff00 */
[----:B------:R-:W-:Y:S01]  /*57c0*/  IMAD.U32 R2, R78, 0x10000, RZ ;  /* 0x000100004e027824 */ /* 0x000fe200078e00ff */
[----:B------:R-:W-:Y:S01]  /*57d0*/  LOP3.LUT R7, R7, 0x1, RZ, 0xc0, !PT ;  /* 0x0000000107077812 */ /* 0x000fe200078ec0ff */
[----:B------:R-:W-:Y:S02]  /*57e0*/  UMOV UR46, 0x400 ;  /* 0x00000400002e7882 */ /* 0x000fe40000000000 */
[----:B------:R-:W1:Y:S01]  /*57f0*/  LDC R71, c[0x0][0x370] ;  /* 0x0000dc00ff477b82 */ /* 0x000e620000000800 */
[----:B------:R-:W-:Y:S01]  /*5800*/  ULEA UR46, UR37, UR46, 0x18 ;  /* 0x0000002e252e7291 */ /* 0x000fe2000f8ec0ff */
[----:B------:R-:W-:Y:S01]  /*5810*/  LOP3.LUT R5, R5, 0xf0, RZ, 0xc0, !PT ;  /* 0x000000f005057812 */ /* 0x000fe200078ec0ff */
[----:B------:R-:W-:Y:S01]  /*5820*/  IMAD.MOV.U32 R80, RZ, RZ, RZ ;  /* 0x000000ffff507224 */ /* 0x000fe200078e00ff */
[----:B------:R-:W-:Y:S01]  /*5830*/  LOP3.LUT R72, R7, 0x60, R78, 0xf8, !PT ;  /* 0x0000006007487812 */ /* 0x000fe200078ef84e */
[----:B------:R-:W-:Y:S01]  /*5840*/  IMAD.MOV.U32 R75, RZ, RZ, RZ ;  /* 0x000000ffff4b7224 */ /* 0x000fe200078e00ff */
[----:B------:R-:W-:Y:S01]  /*5850*/  LOP3.LUT R2, R2, 0x600000, RZ, 0xc0, !PT ;  /* 0x0060000002027812 */ /* 0x000fe200078ec0ff */
[----:B------:R-:W2:Y:S01]  /*5860*/  LDCU.64 UR48, c[0x0][0x348] ;  /* 0x00006900ff3077ac */ /* 0x000ea20008000a00 */
[----:B------:R-:W4:Y:S01]  /*5870*/  LDC R40, c[0x0][0xb0c] ;  /* 0x0002c300ff287b82 */ /* 0x000f220000000800 */
[----:B------:R-:W-:Y:S01]  /*5880*/  IMAD R72, R72, 0x8, R5 ;  /* 0x0000000848487824 */ /* 0x000fe200078e0205 */
[----:B------:R-:W-:Y:S01]  /*5890*/  LOP3.LUT R78, R78, 0x60, RZ, 0xc0, !PT ;  /* 0x000000604e4e7812 */ /* 0x000fe200078ec0ff */
[----:B------:R-:W1:Y:S01]  /*58a0*/  LDCU.64 UR40, c[0x0][0x888] ;  /* 0x00011100ff2877ac */ /* 0x000e620008000a00 */
[----:B------:R-:W1:Y:S04]  /*58b0*/  LDCU.64 UR42, c[0x0][0x890] ;  /* 0x00011200ff2a77ac */ /* 0x000e680008000a00 */
[----:B------:R-:W1:Y:S01]  /*58c0*/  LDC R69, c[0x0][0xb20] ;  /* 0x0002c800ff457b82 */ /* 0x000e620000000800 */
[----:B------:R-:W3:Y:S01]  /*58d0*/  LDS R3, [UR46+0x2c0] ;  /* 0x0002c02eff037984 */ /* 0x000ee20008000800 */
[----:B------:R-:W-:-:S06]  /*58e0*/  UMOV UR38, URZ ;  /* 0x000000ff00267c82 */ /* 0x000fcc0008000000 */
[----:B------:R-:W1:Y:S08]  /*58f0*/  LDC R23, c[0x0][0xb30] ;  /* 0x0002cc00ff177b82 */ /* 0x000e700000000800 */
[----:B------:R-:W1:Y:S08]  /*5900*/  LDC.64 R62, c[0x0][0xb10] ;  /* 0x0002c400ff3e7b82 */ /* 0x000e700000000a00 */
[----:B------:R-:W1:Y:S08]  /*5910*/  LDC.64 R18, c[0x0][0xb18] ;  /* 0x0002c600ff127b82 */ /* 0x000e700000000a00 */
[----:B------:R-:W1:Y:S08]  /*5920*/  LDC.64 R16, c[0x0][0xb28] ;  /* 0x0002ca00ff107b82 */ /* 0x000e700000000a00 */
[----:B------:R-:W1:Y:S01]  /*5930*/  LDC.64 R60, c[0x0][0x8b0] ;  /* 0x00022c00ff3c7b82 */ /* 0x000e620000000a00 */
[----:B---3--:R-:W-:-:S07]  /*5940*/  IMAD.IADD R2, R3, 0x1, R2 ;  /* 0x0000000103027824 */ /* 0x008fce00078e0202 */
[----:B------:R-:W3:Y:S08]  /*5950*/  LDC.64 R58, c[0x0][0x8a8] ;  /* 0x00022a00ff3a7b82 */ /* 0x000ef00000000a00 */
[----:B--2-4-:R-:W1:Y:S02]  /*5960*/  LDC R70, c[0x0][0x374] ;  /* 0x0000dd00ff467b82 */ /* 0x014e640000000800 */
.L_x_119:
[----:B------:R-:W-:Y:S02]  /*5970*/  LEA R0, R80, UR46, 0x3 ;  /* 0x0000002e50007c11 */ /* 0x000fe4000f8e18ff */
[----:B------:R-:W-:Y:S02]  /*5980*/  SHF.L.U32 R3, R76, 0x1f, RZ ;  /* 0x0000001f4c037819 */ /* 0x000fe400000006ff */
[----:B------:R-:W-:Y:S02]  /*5990*/  LEA R12, R80, UR46, 0x4 ;  /* 0x0000002e500c7c11 */ /* 0x000fe4000f8e20ff */
[----:B--2---:R-:W2:Y:S02]  /*59a0*/  SYNCS.PHASECHK.TRANS64.TRYWAIT P0, [R0+URZ+0x210], R3 ;  /* 0x00021003000075a7 */ /* 0x004ea400080011ff */
[----:B-12---:R-:W-:Y:S05]  /*59b0*/  @!P0 BRA `(.L_x_105) ;  /* 0x0000002800b48947 */ /* 0x006fea0003800000 */
.L_x_205:
[----:B------:R-:W-:Y:S01]  /*59c0*/  ISETP.GE.AND P0, PT, R22, 0x1, PT ;  /* 0x000000011600780c */ /* 0x000fe20003f06270 */
[----:B------:R-:W4:Y:S01]  /*59d0*/  LDS.128 R12, [R12+0x2a0] ;  /* 0x0002a0000c0c7984 */ /* 0x000f220000000c00 */
[----:B-1----:R-:W-:Y:S01]  /*59e0*/  ISETP.NE.U32.AND P3, PT, R60, RZ, PT ;  /* 0x000000ff3c00720c */ /* 0x002fe20003f65070 */
[----:B--2---:R-:W-:Y:S01]  /*59f0*/  VIADD R0, R0, 0x220 ;  /* 0x0000022000007836 */ /* 0x004fe20000000000 */
[----:B------:R-:W-:Y:S04]  /*5a00*/  UISETP.NE.AND UP0, UPT, UR47, URZ, UPT ;  /* 0x000000ff2f00728c */ /* 0x000fe8000bf05270 */
[----:B------:R-:W-:Y:S01]  /*5a10*/  PRMT R0, RZ, 0x654, R0 ;  /* 0x00000654ff007816 */ /* 0x000fe20000000000 */
[----:B------:R-:W-:Y:S01]  /*5a20*/  @!PT LDS RZ, [RZ] ;  /* 0x00000000fffff984 */ /* 0x000fe20000000800 */
[----:B------:R-:W-:Y:S01]  /*5a30*/  @!PT LDS RZ, [RZ] ;  /* 0x00000000fffff984 */ /* 0x000fe20000000800 */
[----:B------:R-:W-:Y:S01]  /*5a40*/  @!PT LDS RZ, [RZ] ;  /* 0x00000000fffff984 */ /* 0x000fe20000000800 */
[----:B------:R-:W-:Y:S01]  /*5a50*/  @!PT LDS RZ, [RZ] ;  /* 0x00000000fffff984 */ /* 0x000fe20000000800 */
[----:B------:R1:W-:Y:S06]  /*5a60*/  MEMBAR.ALL.CTA ;  /* 0x0000000000007992 */ /* 0x0003ec0000008000 */
[----:B-1----:R-:W1:Y:S01]  /*5a70*/  FENCE.VIEW.ASYNC.S ;  /* 0x00000000000073c6 */ /* 0x002e620000000000 */
[----:B------:R-:W-:Y:S01]  /*5a80*/  PLOP3.LUT P2, PT, PT, PT, UP0, 0x80, 0x8 ;  /* 0x000000000008781c */ /* 0x000fe20003f4f008 */
[----:B-1----:R1:W-:Y:S01]  /*5a90*/  SYNCS.ARRIVE.TRANS64.RED.A1T0 RZ, [R0+URZ], RZ ;  /* 0x000000ff00ff79a7 */ /* 0x0023e200081004ff */
[----:B----4-:R-:W-:Y:S04]  /*5aa0*/  LOP3.LUT P6, RZ, R14, 0x1, RZ, 0xc0, !PT ;  /* 0x000000010eff7812 */ /* 0x010fe800078cc0ff */
[----:B------:R-:W-:Y:S09]  /*5ab0*/  P2R R79, PR, RZ, 0x40 ;  /* 0x00000040ff4f7803 */ /* 0x000ff20000000000 */
[----:B------:R-:W-:Y:S02]  /*5ac0*/  @P6 MOV R43, R12 ;  /* 0x0000000c002b6202 */ /* 0x000fe40000000f00 */
[----:B------:R-:W-:Y:S01]  /*5ad0*/  @P6 LOP3.LUT R41, R13, 0xffff, RZ, 0xc0, !PT ;  /* 0x0000ffff0d296812 */ /* 0x000fe200078ec0ff */
[----:B-1----:R-:W-:Y:S06]  /*5ae0*/  @!P0 BRA `(.L_x_106) ;  /* 0x0000000000a48947 */ /* 0x002fec0003800000 */
[----:B------:R-:W-:Y:S01]  /*5af0*/  IMAD.HI.U32 R20, R70, R19, RZ ;  /* 0x0000001346147227 */ /* 0x000fe200078e00ff */
[----:B------:R-:W-:Y:S02]  /*5b00*/  ISETP.NE.AND P0, PT, R18, 0x1, PT ;  /* 0x000000011200780c */ /* 0x000fe40003f05270 */
[----:B------:R-:W-:Y:S01]  /*5b10*/  ISETP.NE.AND P1, PT, R22, 0x1, PT ;  /* 0x000000011600780c */ /* 0x000fe20003f25270 */
[-C--:B------:R-:W-:Y:S01]  /*5b20*/  IMAD.HI.U32 R10, R71, R62.reuse, RZ ;  /* 0x0000003e470a7227 */ /* 0x080fe200078e00ff */
[----:B------:R-:W-:Y:S02]  /*5b30*/  SHF.R.U32.HI R11, RZ, R69, R20 ;  /* 0x00000045ff0b7219 */ /* 0x000fe40000011614 */
[----:B------:R-:W-:Y:S01]  /*5b40*/  ISETP.NE.AND P4, PT, R40, 0x1, PT ;  /* 0x000000012800780c */ /* 0x000fe20003f85270 */
[----:B------:R-:W-:Y:S01]  /*5b50*/  IMAD.HI.U32 R26, R41, R19, RZ ;  /* 0x00000013291a7227 */ /* 0x000fe200078e00ff */
[----:B------:R-:W-:Y:S02]  /*5b60*/  SHF.R.U32.HI R10, RZ, R63, R10 ;  /* 0x0000003fff0a7219 */ /* 0x000fe4000001160a */
[----:B------:R-:W-:Y:S01]  /*5b70*/  SEL R3, R70, R11, !P0 ;  /* 0x0000000b46037207 */ /* 0x000fe20004000000 */
[----:B------:R-:W-:Y:S01]  /*5b80*/  IMAD.HI.U32 R24, R43, R62, RZ ;  /* 0x0000003e2b187227 */ /* 0x000fe200078e00ff */
[----:B------:R-:W-:Y:S03]  /*5b90*/  SEL R7, R71, R10, !P4 ;  /* 0x0000000a47077207 */ /* 0x000fe60006000000 */
[-C--:B------:R-:W-:Y:S01]  /*5ba0*/  IMAD.HI.U32 R10, R3, R16.reuse, RZ ;  /* 0x00000010030a7227 */ /* 0x080fe200078e00ff */
[----:B------:R-:W-:Y:S03]  /*5bb0*/  SHF.R.U32.HI R24, RZ, R63, R24 ;  /* 0x0000003fff187219 */ /* 0x000fe60000011618 */
[----:B------:R-:W-:Y:S01]  /*5bc0*/  IMAD.HI.U32 R20, R7, R16, RZ ;  /* 0x0000001007147227 */ /* 0x000fe200078e00ff */
[----:B------:R-:W-:Y:S02]  /*5bd0*/  @P1 SHF.R.U32.HI R3, RZ, R17, R10 ;  /* 0x00000011ff031219 */ /* 0x000fe4000001160a */
[----:B------:R-:W-:Y:S02]  /*5be0*/  SHF.R.U32.HI R10, RZ, R69, R26 ;  /* 0x00000045ff0a7219 */ /* 0x000fe4000001161a */
[----:B------:R-:W-:Y:S01]  /*5bf0*/  @P1 SHF.R.U32.HI R7, RZ, R17, R20 ;  /* 0x00000011ff071219 */ /* 0x000fe20000011614 */
[C---:B------:R-:W-:Y:S01]  /*5c00*/  IMAD R4, R22.reuse, R3, RZ ;  /* 0x0000000316047224 */ /* 0x040fe200078e02ff */
[----:B------:R-:W-:Y:S02]  /*5c10*/  SEL R5, R41, R10, !P0 ;  /* 0x0000000a29057207 */ /* 0x000fe40004000000 */
[----:B------:R-:W-:Y:S01]  /*5c20*/  SEL R3, R43, R24, !P4 ;  /* 0x000000182b037207 */ /* 0x000fe20006000000 */
[----:B------:R-:W-:Y:S01]  /*5c30*/  IMAD R6, R22, R7, RZ ;  /* 0x0000000716067224 */ /* 0x000fe200078e02ff */
[C---:B------:R-:W-:Y:S01]  /*5c40*/  ISETP.GE.AND P0, PT, R5.reuse, R4, PT ;  /* 0x000000040500720c */ /* 0x040fe20003f06270 */
[----:B------:R-:W-:Y:S03]  /*5c50*/  IMAD.HI.U32 R8, R5, R16, RZ ;  /* 0x0000001005087227 */ /* 0x000fe600078e00ff */
[----:B------:R-:W-:Y:S01]  /*5c60*/  ISETP.GE.OR P0, PT, R3, R6, P0 ;  /* 0x000000060300720c */ /* 0x000fe20000706670 */
[----:B------:R-:W-:Y:S01]  /*5c70*/  IMAD.MOV R6, RZ, RZ, -R3 ;  /* 0x000000ffff067224 */ /* 0x000fe200078e0a03 */
[-C--:B------:R-:W-:Y:S03]  /*5c80*/  SHF.R.U32.HI R8, RZ, R17.reuse, R8 ;  /* 0x00000011ff087219 */ /* 0x080fe60000011608 */
[----:B------:R-:W-:Y:S01]  /*5c90*/  IMAD R43, R40, R6, R43 ;  /* 0x00000006282b7224 */ /* 0x000fe200078e022b */
[----:B------:R-:W-:Y:S05]  /*5ca0*/  SEL R9, R5, R8, !P1 ;  /* 0x0000000805097207 */ /* 0x000fea0004800000 */
[----:B------:R-:W-:Y:S02]  /*5cb0*/  IMAD.MOV R8, RZ, RZ, -R9 ;  /* 0x000000ffff087224 */ /* 0x000fe400078e0a09 */
[C---:B------:R-:W-:Y:S04]  /*5cc0*/  @!P0 IMAD.HI.U32 R4, R3.reuse, R16, RZ ;  /* 0x0000001003048227 */ /* 0x040fe800078e00ff */
[----:B------:R-:W-:Y:S01]  /*5cd0*/  IMAD R8, R22, R8, R5 ;  /* 0x0000000816087224 */ /* 0x000fe200078e0205 */
[----:B------:R-:W-:Y:S04]  /*5ce0*/  @!P0 SHF.R.U32.HI R4, RZ, R17, R4 ;  /* 0x00000011ff048219 */ /* 0x000fe80000011604 */
[----:B------:R-:W-:Y:S02]  /*5cf0*/  @!P0 SEL R0, R3, R4, !P1 ;  /* 0x0000000403008207 */ /* 0x000fe40004800000 */
[----:B------:R-:W-:Y:S02]  /*5d00*/  IADD3 R4, PT, PT, -R5, RZ, RZ ;  /* 0x000000ff05047210 */ /* 0x000fe40007ffe1ff */
[----:B------:R-:W-:Y:S01]  /*5d10*/  @!P0 IADD3 R9, PT, PT, R9, -R0, RZ ;  /* 0x8000000009098210 */ /* 0x000fe20007ffe0ff */
[----:B------:R-:W-:Y:S02]  /*5d20*/  @!P0 IMAD R0, R7, R8, R0 ;  /* 0x0000000807008224 */ /* 0x000fe400078e0200 */
[----:B------:R-:W-:Y:S02]  /*5d30*/  IMAD R41, R18, R4, R41 ;  /* 0x0000000412297224 */ /* 0x000fe400078e0229 */
[----:B------:R-:W-:Y:S02]  /*5d40*/  @!P0 IMAD R5, R9, R22, R3 ;  /* 0x0000001609058224 */ /* 0x000fe400078e0203 */
[----:B------:R-:W-:Y:S04]  /*5d50*/  @!P0 IMAD.MOV.U32 R3, RZ, RZ, R0 ;  /* 0x000000ffff038224 */ /* 0x000fe800078e0000 */
[----:B------:R-:W-:Y:S02]  /*5d60*/  IMAD R43, R3, R40, R43 ;  /* 0x00000028032b7224 */ /* 0x000fe400078e022b */
[----:B------:R-:W-:Y:S02]  /*5d70*/  IMAD R41, R5, R18, R41 ;  /* 0x0000001205297224 */ /* 0x000fe400078e0229 */
.L_x_106:
[----:B------:R-:W-:Y:S01]  /*5d80*/  UISETP.NE.U32.AND UP3, UPT, UR42, URZ, UPT ;  /* 0x000000ff2a00728c */ /* 0x000fe2000bf65070 */
[----:B------:R-:W-:Y:S03]  /*5d90*/  ISETP.NE.AND.EX P3, PT, R61, RZ, PT, P3 ;  /* 0x000000ff3d00720c */ /* 0x000fe60003f65330 */
[----:B------:R-:W-:Y:S09]  /*5da0*/  UISETP.NE.AND.EX UP3, UPT, UR43, URZ, UPT, UP3 ;  /* 0x000000ff2b00728c */ /* 0x000ff2000bf65330 */
[----:B------:R-:W-:Y:S05]  /*5db0*/  BRA.U !UP3, `(.L_x_107) ;  /* 0x000000010b387547 */ /* 0x000fea000b800000 */
[----:B------:R-:W-:Y:S01]  /*5dc0*/  UISETP.NE.U32.AND UP0, UPT, UR40, URZ, UPT ;  /* 0x000000ff2800728c */ /* 0x000fe2000bf05070 */
[----:B------:R-:W-:Y:S03]  /*5dd0*/  HFMA2 R68, -RZ, RZ, 0, 5.9604644775390625e-08 ;  /* 0x00000001ff447431 */ /* 0x000fe600000001ff */
[----:B------:R-:W-:Y:S06]  /*5de0*/  UISETP.NE.AND.EX UP0, UPT, UR41, URZ, UPT, UP0 ;  /* 0x000000ff2900728c */ /* 0x000fec000bf05300 */
[----:B------:R-:W-:Y:S05]  /*5df0*/  PLOP3.LUT P0, PT, PT, PT, UP0, 0x80, 0x8 ;  /* 0x000000000008781c */ /* 0x000fea0003f0f008 */
[----:B------:R-:W1:Y:S01]  /*5e00*/  @UP0 LDCU.64 UR6, c[0x0][0x888] ;  /* 0x00011100ff0607ac */ /* 0x000e620008000a00 */
[----:B------:R-:W-:Y:S04]  /*5e10*/  @UP0 UIMAD UR4, UR36, UR42, URZ ;  /* 0x0000002a240402a4 */ /* 0x000fe8000f8e02ff */
[----:B-1----:R-:W-:Y:S06]  /*5e20*/  @UP0 UIMAD.WIDE UR6, UR4, 0x4, UR6 ;  /* 0x00000004040608a5 */ /* 0x002fec000f8e0206 */
[----:B------:R-:W-:Y:S02]  /*5e30*/  IMAD.U32 R4, RZ, RZ, UR6 ;  /* 0x00000006ff047e24 */ /* 0x000fe4000f8e00ff */
[----:B------:R-:W-:Y:S05]  /*5e40*/  IMAD.U32 R5, RZ, RZ, UR7 ;  /* 0x00000007ff057e24 */ /* 0x000fea000f8e00ff */
[----:B------:R-:W2:Y:S02]  /*5e50*/  @P0 LDG.E R0, desc[UR44][R4.64] ;  /* 0x0000002c04000981 */ /* 0x000ea4000c1e1900 */
[----:B--2---:R-:W-:Y:S01]  /*5e60*/  @P0 R2UR UR39, R0 ;  /* 0x00000000002702ca */ /* 0x004fe200000e0000 */
[----:B------:R-:W-:Y:S05]  /*5e70*/  IMAD.MOV.U32 R0, RZ, RZ, 0x1 ;  /* 0x00000001ff007424 */ /* 0x000fea00078e00ff */
[----:B------:R-:W-:Y:S08]  /*5e80*/  @!P0 PRMT R68, R0, 0x7610, R68 ;  /* 0x0000761000448816 */ /* 0x000ff00000000044 */
[----:B------:R-:W1:Y:S02]  /*5e90*/  @!UP0 LDCU UR39, c[0x0][0x880] ;  /* 0x00011000ff2787ac */ /* 0x000e640008000800 */
.L_x_107:
[----:B------:R-:W-:Y:S05]  /*5ea0*/  @!P3 BRA `(.L_x_108) ;  /* 0x000000000020b947 */ /* 0x000fea0003800000 */
[----:B---3--:R-:W-:Y:S04]  /*5eb0*/  ISETP.NE.U32.AND P0, PT, R58, RZ, PT ;  /* 0x000000ff3a00720c */ /* 0x008fe80003f05070 */
[----:B------:R-:W-:Y:S11]  /*5ec0*/  ISETP.NE.AND.EX P0, PT, R59, RZ, PT, P0 ;  /* 0x000000ff3b00720c */ /* 0x000ff60003f05300 */
[----:B------:R-:W-:Y:S02]  /*5ed0*/  @!UPT UIADD3 URZ, UPT, UPT, URZ, URZ, URZ ;  /* 0x000000fffffff290 */ /* 0x000fe4000fffe0ff */
[----:B------:R-:W2:Y:S01]  /*5ee0*/  @P0 LDC.64 R4, c[0x0][0x8a8] ;  /* 0x00022a00ff040b82 */ /* 0x000ea20000000a00 */
[----:B------:R-:W-:Y:S04]  /*5ef0*/  @P0 IMAD R0, R60, UR36, RZ ;  /* 0x000000243c000c24 */ /* 0x000fe8000f8e02ff */
[----:B--2---:R-:W-:Y:S05]  /*5f00*/  @P0 IMAD.WIDE R4, R0, 0x4, R4 ;  /* 0x0000000400040825 */ /* 0x004fea00078e0204 */
[----:B-----5:R2:W5:Y:S02]  /*5f10*/  @P0 LDG.E R42, desc[UR44][R4.64] ;  /* 0x0000002c042a0981 */ /* 0x020564000c1e1900 */
[----:B--2---:R-:W4:Y:S02]  /*5f20*/  @!P0 LDC R42, c[0x0][0x8a0] ;  /* 0x00022800ff2a8b82 */ /* 0x004f240000000800 */
.L_x_108:
[----:B------:R-:W2:Y:S01]  /*5f30*/  LDC.64 R4, c[0x0][0xb10] ;  /* 0x0002c400ff047b82 */ /* 0x000ea20000000a00 */
[----:B------:R-:W-:Y:S01]  /*5f40*/  UISETP.NE.AND UP4, UPT, UR47, URZ, UPT ;  /* 0x000000ff2f00728c */ /* 0x000fe2000bf85270 */
[----:B-1----:R-:W-:Y:S01]  /*5f50*/  @P2 FSETP.NEU.AND P1, PT, RZ, UR39, PT ;  /* 0x00000027ff002c0b */ /* 0x002fe2000bf2d000 */
[----:B------:R-:W-:Y:S01]  /*5f60*/  UPLOP3.LUT UP0, UPT, UPT, UPT, UPT, 0x40, 0x4 ;  /* 0x000000000004789c */ /* 0x000fe20003f0e870 */
[----:B------:R-:W-:Y:S01]  /*5f70*/  @P2 LOP3.LUT P0, RZ, R68, 0xff, RZ, 0xc0, !PT ;  /* 0x000000ff44ff2812 */ /* 0x000fe2000780c0ff */
[----:B------:R-:W-:Y:S03]  /*5f80*/  ULEA UR50, UR38, UR46, 0x3 ;  /* 0x0000002e26327291 */ /* 0x000fe6000f8e18ff */
[----:B------:R-:W1:Y:S01]  /*5f90*/  LDC.64 R6, c[0x0][0xb18] ;  /* 0x0002c600ff067b82 */ /* 0x000e620000000a00 */
[----:B------:R-:W-:Y:S01]  /*5fa0*/  SHF.L.U32 R8, R77, 0x1f, RZ ;  /* 0x0000001f4d087819 */ /* 0x000fe200000006ff */
[----:B------:R-:W-:Y:S01]  /*5fb0*/  VIADD R80, R80, 0x1 ;  /* 0x0000000150507836 */ /* 0x000fe20000000000 */
[----:B------:R-:W-:Y:S02]  /*5fc0*/  @P6 SHF.R.U32.HI R74, RZ, 0x10, R13 ;  /* 0x00000010ff4a6819 */ /* 0x000fe4000001160d */
[----:B------:R-:W-:Y:S02]  /*5fd0*/  CS2R R56, SRZ ;  /* 0x0000000000387805 */ /* 0x000fe4000001ff00 */
[----:B------:R-:W-:Y:S01]  /*5fe0*/  CS2R R48, SRZ ;  /* 0x0000000000307805 */ /* 0x000fe2000001ff00 */
[----:B------:R-:W3:Y:S01]  /*5ff0*/  @UP4 LDCU.64 UR4, c[0x0][0x888] ;  /* 0x00011100ff0447ac */ /* 0x000ee20008000a00 */
[----:B------:R-:W-:Y:S01]  /*6000*/  CS2R R46, SRZ ;  /* 0x00000000002e7805 */ /* 0x000fe2000001ff00 */
[----:B------:R-:W-:Y:S01]  /*6010*/  @UP4 UPLOP3.LUT UP0, UPT, UPT, UPT, UP3, 0x80, 0x8 ;  /* 0x000000000008489c */ /* 0x000fe20003f0f030 */
[----:B------:R-:W-:Y:S01]  /*6020*/  @P2 VOTEU.ANY UP1, P1 ;  /* 0x0000000000ff2886 */ /* 0x000fe20000820100 */
[----:B---3--:R-:W-:Y:S02]  /*6030*/  @UP4 UISETP.NE.U32.AND UP2, UPT, UR4, URZ, UPT ;  /* 0x000000ff0400428c */ /* 0x008fe4000bf45070 */
[----:B------:R-:W-:Y:S02]  /*6040*/  @UP4 USEL UR4, URZ, 0xffffffff, UP1 ;  /* 0xffffffffff044887 */ /* 0x000fe40008800000 */
[----:B------:R-:W-:Y:S01]  /*6050*/  @UP4 UISETP.NE.AND.EX UP2, UPT, UR5, URZ, UPT, UP2 ;  /* 0x000000ff0500428c */ /* 0x000fe2000bf45320 */
[----:B------:R-:W-:Y:S01]  /*6060*/  @P2 VOTEU.ANY UP1, P0 ;  /* 0x0000000000ff2886 */ /* 0x000fe20000020100 */
[----:B------:R-:W-:Y:S02]  /*6070*/  ISETP.NE.AND P0, PT, R23, 0x1, PT ;  /* 0x000000011700780c */ /* 0x000fe40003f05270 */
[----:B------:R-:W-:Y:S04]  /*6080*/  @UP4 USEL UR5, URZ, 0xffffffff, UP2 ;  /* 0xffffffffff054887 */ /* 0x000fe80009000000 */
[----:B------:R-:W-:Y:S04]  /*6090*/  @UP0 USEL UR4, UR5, UR4, !UP1 ;  /* 0x0000000405040287 */ /* 0x000fe8000c800000 */
[----:B------:R-:W-:Y:S03]  /*60a0*/  @UP4 ULOP3.LUT UR4, UR4, 0x1, URZ, 0xc0, !UPT ;  /* 0x0000000104044892 */ /* 0x000fe6000f8ec0ff */
[----:B------:R-:W3:Y:S01]  /*60b0*/  @!P0 LDC R0, c[0x0][0xb20] ;  /* 0x0002c800ff008b82 */ /* 0x000ee20000000800 */
[----:B------:R-:W-:Y:S01]  /*60c0*/  UISETP.NE.U32.OR UP0, UPT, UR4, 0x1, !UP4 ;  /* 0x000000010400788c */ /* 0x000fe2000e705470 */
[----:B--2---:R-:W-:Y:S01]  /*60d0*/  @!P0 IMAD.HI.U32 R4, R43, R4, RZ ;  /* 0x000000042b048227 */ /* 0x004fe200078e00ff */
[----:B-1----:R-:W-:Y:S05]  /*60e0*/  @!P0 ISETP.NE.AND P1, PT, R6, 0x1, PT ;  /* 0x000000010600880c */ /* 0x002fea0003f25270 */
[----:B------:R-:W1:Y:S01]  /*60f0*/  @!P0 LDC R3, c[0x0][0xb0c] ;  /* 0x0002c300ff038b82 */ /* 0x000e620000000800 */
[----:B------:R-:W-:Y:S01]  /*6100*/  @!P0 IMAD.HI.U32 R7, R41, R7, RZ ;  /* 0x0000000729078227 */ /* 0x000fe200078e00ff */
[----:B------:R-:W-:Y:S02]  /*6110*/  PLOP3.LUT P3, PT, PT, PT, UP0, 0x80, 0x8 ;  /* 0x000000000008781c */ /* 0x000fe40003f6f008 */
[----:B------:R-:W-:Y:S11]  /*6120*/  @!P0 SHF.R.U32.HI R4, RZ, R5, R4 ;  /* 0x00000005ff048219 */ /* 0x000ff60000011604 */
[----:B------:R-:W-:Y:S04]  /*6130*/  @P3 SHF.L.U32 R9, R75, 0x1f, RZ ;  /* 0x0000001f4b093819 */ /* 0x000fe800000006ff */
[----:B------:R-:W2:Y:S01]  /*6140*/  @P3 SYNCS.PHASECHK.TRANS64.TRYWAIT P5, [UR46+0x1f0], R9 ;  /* 0x0001f009ff0035a7 */ /* 0x000ea200080a112e */
[----:B---3--:R-:W-:Y:S02]  /*6150*/  @!P0 SHF.R.U32.HI R0, RZ, R0, R7 ;  /* 0x00000000ff008219 */ /* 0x008fe40000011607 */
[----:B-1----:R-:W-:Y:S02]  /*6160*/  @!P0 ISETP.NE.AND P2, PT, R3, 0x1, PT ;  /* 0x000000010300880c */ /* 0x002fe40003f45270 */
[----:B------:R-:W-:Y:S02]  /*6170*/  @!P0 SEL R5, R41, R0, !P1 ;  /* 0x0000000029058207 */ /* 0x000fe40004800000 */
[----:B------:R-:W-:Y:S05]  /*6180*/  @!P0 SEL R4, R43, R4, !P2 ;  /* 0x000000042b048207 */ /* 0x000fea0005000000 */
[----:B------:R-:W-:Y:S02]  /*6190*/  @!P0 IMAD.IADD R0, R5, 0x1, -R4 ;  /* 0x0000000105008824 */ /* 0x000fe400078e0a04 */
[----:B------:R-:W-:Y:S01]  /*61a0*/  @!P0 IMAD.IADD R4, R4, 0x1, -R5 ;  /* 0x0000000104048824 */ /* 0x000fe200078e0a05 */
[----:B------:R1:W3:Y:S01]  /*61b0*/  SYNCS.PHASECHK.TRANS64.TRYWAIT P4, [UR50+0x230], R8 ;  /* 0x00023008ff0075a7 */ /* 0x0002e20008081132 */
[----:B------:R-:W-:Y:S02]  /*61c0*/  @!P0 IMAD R43, R0, R3, R43 ;  /* 0x00000003002b8224 */ /* 0x000fe400078e022b */
[----:B------:R-:W-:Y:S01]  /*61d0*/  @!P0 IMAD R41, R4, R6, R41 ;  /* 0x0000000604298224 */ /* 0x000fe200078e0229 */
[----:B------:R-:W-:Y:S02]  /*61e0*/  PLOP3.LUT P0, PT, PT, PT, PT, 0x8, 0x80 ;  /* 0x000000000080781c */ /* 0x000fe40003f0e170 */
[----:B--2---:R-:W-:Y:S01]  /*61f0*/  @P3 PLOP3.LUT P0, PT, P5, PT, PT, 0x8, 0x80 ;  /* 0x000000000080381c */ /* 0x004fe20002f0e170 */
[----:B------:R-:W-:Y:S01]  /*6200*/  @!UPT UIADD3 URZ, UPT, UPT, URZ, URZ, URZ ;  /* 0x000000fffffff290 */ /* 0x000fe2000fffe0ff */
[----:B-1----:R-:W-:Y:S11]  /*6210*/  BRA.U !UP0, `(.L_x_109) ;  /* 0x0000000108887547 */ /* 0x002ff6000b800000 */
[----:B------:R-:W-:Y:S02]  /*6220*/  FSETP.NEU.AND P2, PT, RZ, UR39, PT ;  /* 0x00000027ff007c0b */ /* 0x000fe4000bf4d000 */
[----:B------:R-:W-:Y:S01]  /*6230*/  LOP3.LUT P1, RZ, R68, 0xff, RZ, 0xc0, !PT ;  /* 0x000000ff44ff7812 */ /* 0x000fe2000782c0ff */
[----:B------:R-:W-:Y:S01]  /*6240*/  @!UPT UIADD3 URZ, UPT, UPT, URZ, URZ, URZ ;  /* 0x000000fffffff290 */ /* 0x000fe2000fffe0ff */
[----:B------:R-:W-:Y:S11]  /*6250*/  @!P0 BRA `(.L_x_110) ;  /* 0x00000000000c8947 */ /* 0x000ff60003800000 */
[----:B------:R-:W-:Y:S04]  /*6260*/  SHF.L.U32 R3, R75, 0x1f, RZ ;  /* 0x0000001f4b037819 */ /* 0x000fe800000006ff */
[----:B------:R-:W1:Y:S02]  /*6270*/  SYNCS.PHASECHK.TRANS64.TRYWAIT P0, [UR46+0x1f0], R3 ;  /* 0x0001f003ff0075a7 */ /* 0x000e64000800112e */
[----:B-1----:R-:W-:Y:S05]  /*6280*/  @!P0 BRA `(.L_x_111) ;  /* 0x0000002000948947 */ /* 0x002fea0003800000 */
.L_x_110:
[----:B------:R-:W-:Y:S01]  /*6290*/  UISETP.NE.U32.AND UP0, UPT, UR40, URZ, UPT ;  /* 0x000000ff2800728c */ /* 0x000fe2000bf05070 */
[----:B------:R-:W-:Y:S02]  /*62a0*/  CS2R R46, SRZ ;  /* 0x00000000002e7805 */ /* 0x000fe4000001ff00 */
[----:B------:R-:W-:Y:S02]  /*62b0*/  CS2R R48, SRZ ;  /* 0x0000000000307805 */ /* 0x000fe4000001ff00 */
[----:B------:R-:W-:Y:S01]  /*62c0*/  CS2R R56, SRZ ;  /* 0x0000000000387805 */ /* 0x000fe2000001ff00 */
[----:B------:R-:W-:Y:S01]  /*62d0*/  UISETP.NE.AND.EX UP0, UPT, UR41, URZ, UPT, UP0 ;  /* 0x000000ff2900728c */ /* 0x000fe2000bf05300 */
[----:B------:R-:W-:Y:S01]  /*62e0*/  LOP3.LUT R75, R75, 0x1, RZ, 0x3c, !PT ;  /* 0x000000014b4b7812 */ /* 0x000fe200078e3cff */
[----:B------:R-:W-:Y:S01]  /*62f0*/  VOTEU.ANY UP1, P2 ;  /* 0x0000000000ff7886 */ /* 0x000fe20001020100 */
[----:B------:R-:W-:Y:S02]  /*6300*/  USEL UR4, URZ, 0xffffffff, UP1 ;  /* 0xffffffffff047887 */ /* 0x000fe40008800000 */
[----:B------:R-:W-:Y:S02]  /*6310*/  USEL UR5, URZ, 0xffffffff, UP0 ;  /* 0xffffffffff057887 */ /* 0x000fe40008000000 */
[----:B------:R-:W-:Y:S02]  /*6320*/  VOTEU.ANY UP0, P1 ;  /* 0x0000000000ff7886 */ /* 0x000fe40000800100 */
[----:B------:R-:W-:Y:S04]  /*6330*/  @UP3 USEL UR4, UR5, UR4, !UP0 ;  /* 0x0000000405043287 */ /* 0x000fe8000c000000 */
[----:B------:R-:W-:Y:S04]  /*6340*/  ULOP3.LUT UR4, UR4, 0x1, URZ, 0xc0, !UPT ;  /* 0x0000000104047892 */ /* 0x000fe8000f8ec0ff */
[----:B------:R-:W-:Y:S02]  /*6350*/  UISETP.NE.U32.AND UP0, UPT, UR4, 0x1, UPT ;  /* 0x000000010400788c */ /* 0x000fe4000bf05070 */
[----:B------:R-:W-:Y:S04]  /*6360*/  UIADD3 UR4, UPT, UPT, UR46, 0x1f8, URZ ;  /* 0x000001f82e047890 */ /* 0x000fe8000fffe0ff */
[----:B------:R-:W-:Y:S01]  /*6370*/  PLOP3.LUT P0, PT, PT, PT, UP0, 0x80, 0x8 ;  /* 0x000000000008781c */ /* 0x000fe20003f0f008 */
[----:B------:R-:W-:Y:S11]  /*6380*/  UPRMT UR4, UR37, 0x654, UR4 ;  /* 0x0000065425047896 */ /* 0x000ff60008000004 */
[----:B------:R-:W-:Y:S01]  /*6390*/  @!UPT UIADD3 URZ, UPT, UPT, URZ, URZ, URZ ;  /* 0x000000fffffff290 */ /* 0x000fe2000fffe0ff */
[----:B------:R2:W1:Y:S04]  /*63a0*/  @P0 LDS.64 R46, [R72+UR46+0x300] ;  /* 0x0003002e482e0984 */ /* 0x0004680008000a00 */
[----:B------:R2:W1:Y:S04]  /*63b0*/  @P0 LDS.64 R48, [R72+UR46+0x700] ;  /* 0x0007002e48300984 */ /* 0x0004680008000a00 */
[----:B------:R2:W1:Y:S01]  /*63c0*/  @P0 LDS.64 R56, [R72+UR46+0xb00] ;  /* 0x000b002e48380984 */ /* 0x0004620008000a00 */
[----:B------:R-:W-:Y:S01]  /*63d0*/  @!PT LDS RZ, [RZ] ;  /* 0x00000000fffff984 */ /* 0x000fe20000000800 */
[----:B------:R-:W-:Y:S01]  /*63e0*/  @!PT LDS RZ, [RZ] ;  /* 0x00000000fffff984 */ /* 0x000fe20000000800 */
[----:B------:R-:W-:Y:S01]  /*63f0*/  @!PT LDS RZ, [RZ] ;  /* 0x00000000fffff984 */ /* 0x000fe20000000800 */
[----:B------:R-:W-:Y:S01]  /*6400*/  @!PT LDS RZ, [RZ] ;  /* 0x00000000fffff984 */ /* 0x000fe20000000800 */
[----:B------:R4:W-:Y:S06]  /*6410*/  MEMBAR.ALL.CTA ;  /* 0x0000000000007992 */ /* 0x0009ec0000008000 */
[----:B----4-:R-:W4:Y:S02]  /*6420*/  FENCE.VIEW.ASYNC.S ;  /* 0x00000000000073c6 */ /* 0x010f240000000000 */
[----:B----4-:R-:W-:Y:S01]  /*6430*/  SYNCS.ARRIVE.TRANS64.RED.A1T0 RZ, [UR4], RZ ;  /* 0x000000ffffff79a7 */ /* 0x010fe20008100404 */
.L_x_109:
[----:B---3--:R-:W-:Y:S05]  /*6440*/  @P4 BRA `(.L_x_112) ;  /* 0x0000000000084947 */ /* 0x008fea0003800000 */
[----:B------:R-:W3:Y:S02]  /*6450*/  SYNCS.PHASECHK.TRANS64.TRYWAIT P0, [UR50+0x230], R8 ;  /* 0x00023008ff0075a7 */ /* 0x000ee40008001132 */
[----:B---3--:R-:W-:Y:S05]  /*6460*/  @!P0 BRA `(.L_x_113) ;  /* 0x0000002000348947 */ /* 0x008fea0003800000 */
.L_x_112:
[----:B------:R-:W-:Y:S04]  /*6470*/  ULEA.HI UR4, UR38, UR38, URZ, 0x1 ;  /* 0x0000002626047291 */ /* 0x000fe8000f8f08ff */
[----:B------:R-:W-:Y:S02]  /*6480*/  USHF.R.U32.HI UR5, URZ, 0x1, UR4 ;  /* 0x00000001ff057899 */ /* 0x000fe40008011604 */
[----:B------:R-:W-:Y:S04]  /*6490*/  ULOP3.LUT UR4, UR4, 0xffe, URZ, 0xc0, !UPT ;  /* 0x00000ffe04047892 */ /* 0x000fe8000f8ec0ff */
[----:B------:R-:W-:Y:S01]  /*64a0*/  UIADD3 UR4, UPT, UPT, -UR4, UR38, URZ ;  /* 0x0000002604047290 */ /* 0x000fe2000fffe1ff */
[----:B------:R-:W-:Y:S04]  /*64b0*/  IMAD.U32 R5, RZ, RZ, UR5 ;  /* 0x00000005ff057e24 */ /* 0x000fe8000f8e00ff */
[----:B-1----:R-:W-:Y:S01]  /*64c0*/  IMAD R3, R5, 0x30, R2 ;  /* 0x0000003005037824 */ /* 0x002fe200078e0202 */
[----:B------:R-:W-:Y:S05]  /*64d0*/  MOV R44, UR4 ;  /* 0x00000004002c7c02 */ /* 0x000fea0008000f00 */
[----:B------:R-:W-:Y:S05]  /*64e0*/  IMAD R44, R44, 0x100000, R3 ;  /* 0x001000002c2c7824 */ /* 0x000fea00078e0203 */
[----:B------:R-:W-:Y:S04]  /*64f0*/  SHF.R.U32.HI R0, RZ, 0x15, R44 ;  /* 0x00000015ff007819 */ /* 0x000fe8000001162c */
[----:B------:R-:W-:Y:S11]  /*6500*/  LOP3.LUT P0, RZ, R0, 0x3, R73, 0x48, !PT ;  /* 0x0000000300ff7812 */ /* 0x000ff60007804849 */
[----:B------:R-:W-:Y:S02]  /*6510*/  @!UPT UIADD3 URZ, UPT, UPT, URZ, URZ, URZ ;  /* 0x000000fffffff290 */ /* 0x000fe4000fffe0ff */
[----:B------:R-:W-:Y:S05]  /*6520*/  @!P0 BRA `(.L_x_114) ;  /* 0x0000000000408947 */ /* 0x000fea0003800000 */
[----:B------:R-:W1:Y:S01]  /*6530*/  LDCU.64 UR8, c[0x4][0x68] ;  /* 0x01000d00ff0877ac */ /* 0x000e620008000a00 */
[----:B------:R-:W-:Y:S01]  /*6540*/  MOV R15, 0x0 ;  /* 0x00000000000f7802 */ /* 0x000fe20000000f00 */
[----:B------:R-:W-:Y:S02]  /*6550*/  HFMA2 R12, -RZ, RZ, 0, 5.9604644775390625e-08 ;  /* 0x00000001ff0c7431 */ /* 0x000fe400000001ff */
[----:B------:R-:W-:Y:S02]  /*6560*/  IMAD.MOV.U32 R8, RZ, RZ, 0x192 ;  /* 0x00000192ff087424 */ /* 0x000fe400078e00ff */
[----:B------:R-:W-:Y:S01]  /*6570*/  IMAD.MOV.U32 R13, RZ, RZ, RZ ;  /* 0x000000ffff0d7224 */ /* 0x000fe200078e00ff */
[----:B------:R-:W3:Y:S01]  /*6580*/  LDCU.64 UR6, c[0x4][0x70] ;  /* 0x01000e00ff0677ac */ /* 0x000ee20008000a00 */
[----:B------:R-:W2:Y:S01]  /*6590*/  LDC.64 R14, c[0x4][R15] ;  /* 0x010000000f0e7b82 */ /* 0x000ea20000000a00 */
[----:B------:R-:W4:Y:S01]  /*65a0*/  LDCU.64 UR4, c[0x4][0x8] ;  /* 0x01000100ff0477ac */ /* 0x000f220008000a00 */
[----:B-1----:R-:W-:Y:S01]  /*65b0*/  MOV R5, UR9 ;  /* 0x0000000900057c02 */ /* 0x002fe20008000f00 */
[----:B------:R-:W-:Y:S01]  /*65c0*/  IMAD.U32 R4, RZ, RZ, UR8 ;  /* 0x00000008ff047e24 */ /* 0x000fe2000f8e00ff */
[----:B---3--:R-:W-:Y:S01]  /*65d0*/  MOV R7, UR7 ;  /* 0x0000000700077c02 */ /* 0x008fe20008000f00 */
[----:B------:R-:W-:Y:S01]  /*65e0*/  IMAD.U32 R6, RZ, RZ, UR6 ;  /* 0x00000006ff067e24 */ /* 0x000fe2000f8e00ff */
[----:B----4-:R-:W-:Y:S01]  /*65f0*/  MOV R11, UR5 ;  /* 0x00000005000b7c02 */ /* 0x010fe20008000f00 */
[----:B------:R-:W-:Y:S02]  /*6600*/  IMAD.U32 R10, RZ, RZ, UR4 ;  /* 0x00000004ff0a7e24 */ /* 0x000fe4000f8e00ff */
[----:B------:R-:W-:Y:S07]  /*6610*/  LEPC R20, `(.L_x_114) ;  /* 0x000000001014794e */ /* 0x000fee0000000000 */
[----:B--2--5:R-:W-:Y:S05]  /*6620*/  CALL.ABS.NOINC R14 ;  /* 0x000000000e007343 */ /* 0x024fea0003c00000 */
.L_x_114:
[----:B------:R-:W-:Y:S05]  /*6630*/  WARPSYNC.ALL ;  /* 0x0000000000007948 */ /* 0x000fea0003800000 */
[C---:B------:R-:W-:Y:S01]  /*6640*/  R2UR UR4, R44.reuse ;  /* 0x000000002c0472ca */ /* 0x040fe200000e0000 */
[----:B------:R-:W-:Y:S05]  /*6650*/  VIADD R0, R44, 0x10 ;  /* 0x000000102c007836 */ /* 0x000fea0000000000 */
[----:B------:R-:W-:Y:S04]  /*6660*/  SHF.R.U32.HI R0, RZ, 0x15, R0 ;  /* 0x00000015ff007819 */ /* 0x000fe80000011600 */
[----:B------:R-:W-:Y:S03]  /*6670*/  LOP3.LUT P0, RZ, R0, 0x3, R73, 0x48, !PT ;  /* 0x0000000300ff7812 */ /* 0x000fe60007804849 */
[----:B------:R-:W1:Y:S01]  /*6680*/  LDTM.16dp32bit_t0_t15.x8 R32, tmem[UR4] ;  /* 0x00000004002079ee */ /* 0x000e620008980000 */
[----:B------:R-:W3:Y:S09]  /*6690*/  LDTM.16dp32bit_t16_t31.x8 R32, tmem[UR4+0x8] ;  /* 0x00000804002079ee */ /* 0x000ef200089a0000 */
[----:B---3--:R-:W-:Y:S05]  /*66a0*/  @!P0 BRA `(.L_x_115) ;  /* 0x0000000000408947 */ /* 0x008fea0003800000 */
[----:B------:R-:W3:Y:S01]  /*66b0*/  LDCU.64 UR8, c[0x4][0x68] ;  /* 0x01000d00ff0877ac */ /* 0x000ee20008000a00 */
[----:B------:R-:W-:Y:S01]  /*66c0*/  MOV R15, 0x0 ;  /* 0x00000000000f7802 */ /* 0x000fe20000000f00 */
[----:B------:R-:W-:Y:S02]  /*66d0*/  HFMA2 R12, -RZ, RZ, 0, 5.9604644775390625e-08 ;  /* 0x00000001ff0c7431 */ /* 0x000fe400000001ff */
[----:B------:R-:W-:Y:S02]  /*66e0*/  IMAD.MOV.U32 R8, RZ, RZ, 0x192 ;  /* 0x00000192ff087424 */ /* 0x000fe400078e00ff */
[----:B------:R-:W-:Y:S01]  /*66f0*/  IMAD.MOV.U32 R13, RZ, RZ, RZ ;  /* 0x000000ffff0d7224 */ /* 0x000fe200078e00ff */
[----:B------:R-:W2:Y:S01]  /*6700*/  LDCU.64 UR6, c[0x4][0x70] ;  /* 0x01000e00ff0677ac */ /* 0x000ea20008000a00 */
[----:B------:R-:W1:Y:S01]  /*6710*/  LDC.64 R14, c[0x4][R15] ;  /* 0x010000000f0e7b82 */ /* 0x000e620000000a00 */
[----:B------:R-:W4:Y:S01]  /*6720*/  LDCU.64 UR4, c[0x4][0x8] ;  /* 0x01000100ff0477ac */ /* 0x000f220008000a00 */
[----:B---3--:R-:W-:Y:S01]  /*6730*/  MOV R5, UR9 ;  /* 0x0000000900057c02 */ /* 0x008fe20008000f00 */
[----:B------:R-:W-:Y:S01]  /*6740*/  IMAD.U32 R4, RZ, RZ, UR8 ;  /* 0x00000008ff047e24 */ /* 0x000fe2000f8e00ff */
[----:B--2---:R-:W-:Y:S01]  /*6750*/  MOV R7, UR7 ;  /* 0x0000000700077c02 */ /* 0x004fe20008000f00 */
[----:B------:R-:W-:Y:S01]  /*6760*/  IMAD.U32 R6, RZ, RZ, UR6 ;  /* 0x00000006ff067e24 */ /* 0x000fe2000f8e00ff */
[----:B----4-:R-:W-:Y:S01]  /*6770*/  MOV R11, UR5 ;  /* 0x00000005000b7c02 */ /* 0x010fe20008000f00 */
[----:B------:R-:W-:Y:S02]  /*6780*/  IMAD.U32 R10, RZ, RZ, UR4 ;  /* 0x00000004ff0a7e24 */ /* 0x000fe4000f8e00ff */
[----:B------:R-:W-:Y:S07]  /*6790*/  LEPC R20, `(.L_x_115) ;  /* 0x000000001014794e */ /* 0x000fee0000000000 */
[----:B-1---5:R-:W-:Y:S05]  /*67a0*/  CALL.ABS.NOINC R14 ;  /* 0x000000000e007343 */ /* 0x022fea0003c00000 */
.L_x_115:
[----:B------:R-:W-:Y:S05]  /*67b0*/  WARPSYNC.ALL ;  /* 0x0000000000007948 */ /* 0x000fea0003800000 */
[C---:B------:R-:W-:Y:S01]  /*67c0*/  R2UR UR4, R44.reuse ;  /* 0x000000002c0472ca */ /* 0x040fe200000e0000 */
[----:B------:R-:W-:Y:S05]  /*67d0*/  VIADD R0, R44, 0x20 ;  /* 0x000000202c007836 */ /* 0x000fea0000000000 */
[----:B------:R-:W-:Y:S04]  /*67e0*/  SHF.R.U32.HI R0, RZ, 0x15, R0 ;  /* 0x00000015ff007819 */ /* 0x000fe80000011600 */
[----:B------:R-:W-:Y:S03]  /*67f0*/  LOP3.LUT P0, RZ, R0, 0x3, R73, 0x48, !PT ;  /* 0x0000000300ff7812 */ /* 0x000fe60007804849 */
[----:B------:R-:W3:Y:S01]  /*6800*/  LDTM.16dp32bit_t0_t15.x8 R24, tmem[UR4+0x10] ;  /* 0x00001004001879ee */ /* 0x000ee20008980000 */
[----:B------:R-:W1:Y:S09]  /*6810*/  LDTM.16dp32bit_t16_t31.x8 R24, tmem[UR4+0x18] ;  /* 0x00001804001879ee */ /* 0x000e7200089a0000 */
[----:B-1----:R-:W-:Y:S05]  /*6820*/  @!P0 BRA `(.L_x_116) ;  /* 0x0000000000408947 */ /* 0x002fea0003800000 */
[----:B------:R-:W1:Y:S01]  /*6830*/  LDCU.64 UR8, c[0x4][0x68] ;  /* 0x01000d00ff0877ac */ /* 0x000e620008000a00 */
[----:B------:R-:W-:Y:S01]  /*6840*/  MOV R15, 0x0 ;  /* 0x00000000000f7802 */ /* 0x000fe20000000f00 */
[----:B------:R-:W-:Y:S02]  /*6850*/  HFMA2 R12, -RZ, RZ, 0, 5.9604644775390625e-08 ;  /* 0x00000001ff0c7431 */ /* 0x000fe400000001ff */
[----:B------:R-:W-:Y:S02]  /*6860*/  IMAD.MOV.U32 R8, RZ, RZ, 0x192 ;  /* 0x00000192ff087424 */ /* 0x000fe400078e00ff */
[----:B------:R-:W-:Y:S01]  /*6870*/  IMAD.MOV.U32 R13, RZ, RZ, RZ ;  /* 0x000000ffff0d7224 */ /* 0x000fe200078e00ff */
[----:B------:R-:W2:Y:S01]  /*6880*/  LDCU.64 UR6, c[0x4][0x70] ;  /* 0x01000e00ff0677ac */ /* 0x000ea20008000a00 */
[----:B------:R-:W3:Y:S01]  /*6890*/  LDC.64 R14, c[0x4][R15] ;  /* 0x010000000f0e7b82 */ /* 0x000ee20000000a00 */
[----:B------:R-:W4:Y:S01]  /*68a0*/  LDCU.64 UR4, c[0x4][0x8] ;  /* 0x01000100ff0477ac */ /* 0x000f220008000a00 */
[----:B-1----:R-:W-:Y:S01]  /*68b0*/  MOV R5, UR9 ;  /* 0x0000000900057c02 */ /* 0x002fe20008000f00 */
[----:B------:R-:W-:Y:S01]  /*68c0*/  IMAD.U32 R4, RZ, RZ, UR8 ;  /* 0x00000008ff047e24 */ /* 0x000fe2000f8e00ff */
[----:B--2---:R-:W-:Y:S01]  /*68d0*/  MOV R7, UR7 ;  /* 0x0000000700077c02 */ /* 0x004fe20008000f00 */
[----:B------:R-:W-:Y:S01]  /*68e0*/  IMAD.U32 R6, RZ, RZ, UR6 ;  /* 0x00000006ff067e24 */ /* 0x000fe2000f8e00ff */
[----:B----4-:R-:W-:Y:S01]  /*68f0*/  MOV R11, UR5 ;  /* 0x00000005000b7c02 */ /* 0x010fe20008000f00 */
[----:B------:R-:W-:Y:S02]  /*6900*/  IMAD.U32 R10, RZ, RZ, UR4 ;  /* 0x00000004ff0a7e24 */ /* 0x000fe4000f8e00ff */
[----:B------:R-:W-:Y:S07]  /*6910*/  LEPC R20, `(.L_x_116) ;  /* 0x000000001014794e */ /* 0x000fee0000000000 */
[----:B---3-5:R-:W-:Y:S05]  /*6920*/  CALL.ABS.NOINC R14 ;  /* 0x000000000e007343 */ /* 0x028fea0003c00000 */
.L_x_116:
[----:B------:R-:W-:Y:S01]  /*6930*/  ISETP.NE.AND P0, PT, R78, RZ, PT ;  /* 0x000000ff4e00720c */ /* 0x000fe20003f05270 */
[----:B------:R-:W-:Y:S05]  /*6940*/  WARPSYNC.ALL ;  /* 0x0000000000007948 */ /* 0x000fea0003800000 */
[----:B------:R-:W-:Y:S01]  /*6950*/  R2UR UR4, R44 ;  /* 0x000000002c0472ca */ /* 0x000fe200000e0000 */
[----:B------:R-:W-:Y:S01]  /*6960*/  UIADD3 UR5, UPT, UPT, UR50, 0x250, URZ ;  /* 0x0000025032057890 */ /* 0x000fe2000fffe0ff */
[----:B------:R-:W-:Y:S01]  /*6970*/  F2FP.F16.E4M3.UNPACK_B R0, R46 ;  /* 0x0000002eff00723e */ /* 0x000fe200020006ff */
[C---:B----45:R-:W-:Y:S01]  /*6980*/  FMUL R32, R42.reuse, R32 ;  /* 0x000000202a207220 */ /* 0x070fe20000400000 */
[----:B------:R-:W-:Y:S01]  /*6990*/  F2FP.F16.E4M3.UNPACK_B R46, R46.H1 ;  /* 0x0000002eff2e723e */ /* 0x000fe200030006ff */
[----:B------:R-:W-:Y:S01]  /*69a0*/  UPRMT UR5, UR37, 0x654, UR5 ;  /* 0x0000065425057896 */ /* 0x000fe20008000005 */
[-C--:B------:R-:W-:Y:S01]  /*69b0*/  F2FP.F16.E4M3.UNPACK_B R14, R47.reuse ;  /* 0x0000002fff0e723e */ /* 0x080fe200020006ff */
[--C-:B------:R-:W-:Y:S01]  /*69c0*/  HADD2.F32 R3, -RZ, R0.reuse.H0_H0 ;  /* 0x20000000ff037230 */ /* 0x100fe20000004100 */
[----:B------:R-:W-:Y:S01]  /*69d0*/  F2FP.F16.E4M3.UNPACK_B R47, R47.H1 ;  /* 0x0000002fff2f723e */ /* 0x000fe200030006ff */
[----:B------:R-:W-:Y:S02]  /*69e0*/  HADD2.F32 R0, -RZ, R0.H1_H1 ;  /* 0x30000000ff007230 */ /* 0x000fe40000004100 */
[----:B------:R-:W-:Y:S01]  /*69f0*/  FMUL R33, R42, R33 ;  /* 0x000000212a217220 */ /* 0x000fe20000400000 */
[--C-:B------:R-:W-:Y:S02]  /*6a00*/  HADD2.F32 R13, -RZ, R46.reuse.H0_H0 ;  /* 0x2000002eff0d7230 */ /* 0x100fe40000004100 */
[----:B------:R-:W-:Y:S01]  /*6a10*/  FFMA R32, R3, UR39, R32 ;  /* 0x0000002703207c23 */ /* 0x000fe20008000020 */
[----:B------:R-:W-:Y:S01]  /*6a20*/  LDTM.16dp32bit_t0_t15.x8 R4, tmem[UR4+0x20] ;  /* 0x00002004000479ee */ /* 0x000fe20008980000 */
[----:B------:R-:W1:Y:S01]  /*6a30*/  LDTM.16dp32bit_t16_t31.x8 R4, tmem[UR4+0x28] ;  /* 0x00002804000479ee */ /* 0x000e6200089a0000 */
[----:B------:R-:W-:Y:S01]  /*6a40*/  HADD2.F32 R12, -RZ, R46.H1_H1 ;  /* 0x3000002eff0c7230 */ /* 0x000fe20000004100 */
[----:B------:R-:W-:Y:S01]  /*6a50*/  NOP ;  /* 0x0000000000007918 */ /* 0x000fe20000000000 */
[----:B-1----:R-:W-:Y:S01]  /*6a60*/  SYNCS.ARRIVE.TRANS64.RED.A1T0 RZ, [UR5], RZ ;  /* 0x000000ffffff79a7 */ /* 0x002fe20008100405 */
[----:B------:R-:W-:Y:S01]  /*6a70*/  FFMA R33, R0, UR39, R33 ;  /* 0x0000002700217c23 */ /* 0x000fe20008000021 */
[--C-:B------:R-:W-:Y:S02]  /*6a80*/  HADD2.F32 R15, -RZ, R14.reuse.H0_H0 ;  /* 0x2000000eff0f7230 */ /* 0x100fe40000004100 */
[C---:B------:R-:W-:Y:S01]  /*6a90*/  FMUL R36, R42.reuse, R36 ;  /* 0x000000242a247220 */ /* 0x040fe20000400000 */
[----:B------:R-:W-:Y:S02]  /*6aa0*/  HADD2.F32 R14, -RZ, R14.H1_H1 ;  /* 0x3000000eff0e7230 */ /* 0x000fe40000004100 */
[C---:B------:R-:W-:Y:S01]  /*6ab0*/  FMUL R37, R42.reuse, R37 ;  /* 0x000000252a257220 */ /* 0x040fe20000400000 */
[C---:B---3--:R-:W-:Y:S01]  /*6ac0*/  FMUL R24, R42.reuse, R24 ;  /* 0x000000182a187220 */ /* 0x048fe20000400000 */
[C---:B------:R-:W-:Y:S01]  /*6ad0*/  FMUL R25, R42.reuse, R25 ;  /* 0x000000192a197220 */ /* 0x040fe20000400000 */
[C---:B------:R-:W-:Y:S01]  /*6ae0*/  FMUL R28, R42.reuse, R28 ;  /* 0x0000001c2a1c7220 */ /* 0x040fe20000400000 */
[----:B------:R-:W-:Y:S01]  /*6af0*/  F2FP.F16.E4M3.UNPACK_B R46, R48 ;  /* 0x00000030ff2e723e */ /* 0x000fe200020006ff */
[C---:B------:R-:W-:Y:S01]  /*6b00*/  FMUL R29, R42.reuse, R29 ;  /* 0x0000001d2a1d7220 */ /* 0x040fe20000400000 */
[C---:B------:R-:W-:Y:S01]  /*6b10*/  FMUL R34, R42.reuse, R34 ;  /* 0x000000222a227220 */ /* 0x040fe20000400000 */
[----:B------:R-:W-:Y:S01]  /*6b20*/  F2FP.F16.E4M3.UNPACK_B R48, R48.H1 ;  /* 0x00000030ff30723e */ /* 0x000fe200030006ff */
[----:B------:R-:W-:Y:S01]  /*6b30*/  FMUL R35, R42, R35 ;  /* 0x000000232a237220 */ /* 0x000fe20000400000 */
[--C-:B------:R-:W-:Y:S02]  /*6b40*/  HADD2.F32 R21, -RZ, R47.reuse.H0_H0 ;  /* 0x2000002fff157230 */ /* 0x100fe40000004100 */
[----:B------:R-:W-:Y:S01]  /*6b50*/  FFMA R34, R13, UR39, R34 ;  /* 0x000000270d227c23 */ /* 0x000fe20008000022 */
[-C--:B------:R-:W-:Y:S01]  /*6b60*/  F2FP.F16.E4M3.UNPACK_B R50, R49.reuse ;  /* 0x00000031ff32723e */ /* 0x080fe200020006ff */
[--C-:B------:R-:W-:Y:S02]  /*6b70*/  HADD2.F32 R45, -RZ, R46.reuse.H0_H0 ;  /* 0x2000002eff2d7230 */ /* 0x100fe40000004100 */
[----:B------:R-:W-:Y:S01]  /*6b80*/  FFMA R35, R12, UR39, R35 ;  /* 0x000000270c237c23 */ /* 0x000fe20008000023 */
[----:B------:R-:W-:Y:S01]  /*6b90*/  FFMA R36, R15, UR39, R36 ;  /* 0x000000270f247c23 */ /* 0x000fe20008000024 */
[----:B------:R-:W-:Y:S01]  /*6ba0*/  F2FP.F16.E4M3.UNPACK_B R52, R49.H1 ;  /* 0x00000031ff34723e */ /* 0x000fe200030006ff */
[----:B------:R-:W-:Y:S01]  /*6bb0*/  FFMA R37, R14, UR39, R37 ;  /* 0x000000270e257c23 */ /* 0x000fe20008000025 */
[----:B------:R-:W-:Y:S01]  /*6bc0*/  HADD2.F32 R46, -RZ, R46.H1_H1 ;  /* 0x3000002eff2e7230 */ /* 0x000fe20000004100 */
[----:B------:R-:W-:Y:S01]  /*6bd0*/  F2FP.SATFINITE.E4M3.F32.PACK_AB_MERGE_C R82, R35, R34, RZ ;  /* 0x000000222352723e */ /* 0x000fe200048070ff */
[--C-:B------:R-:W-:Y:S02]  /*6be0*/  HADD2.F32 R49, -RZ, R50.reuse.H0_H0 ;  /* 0x20000032ff317230 */ /* 0x100fe40000004100 */
[C---:B------:R-:W-:Y:S01]  /*6bf0*/  FMUL R4, R42.reuse, R4 ;  /* 0x000000042a047220 */ /* 0x040fe20000400000 */
[----:B------:R-:W-:Y:S01]  /*6c00*/  HADD2.F32 R50, -RZ, R50.H1_H1 ;  /* 0x30000032ff327230 */ /* 0x000fe20000004100 */
[----:B------:R-:W-:Y:S01]  /*6c10*/  F2FP.SATFINITE.E4M3.F32.PACK_AB_MERGE_C R82, R33, R32, R82 ;  /* 0x000000202152723e */ /* 0x000fe20004807052 */
[C---:B------:R-:W-:Y:S01]  /*6c20*/  FMUL R5, R42.reuse, R5 ;  /* 0x000000052a057220 */ /* 0x040fe20000400000 */
[C---:B------:R-:W-:Y:S01]  /*6c30*/  FMUL R8, R42.reuse, R8 ;  /* 0x000000082a087220 */ /* 0x040fe20000400000 */
[C---:B------:R-:W-:Y:S01]  /*6c40*/  FMUL R38, R42.reuse, R38 ;  /* 0x000000262a267220 */ /* 0x040fe20000400000 */
[----:B------:R-:W-:Y:S02]  /*6c50*/  HADD2.F32 R20, -RZ, R47.H1_H1 ;  /* 0x3000002fff147230 */ /* 0x000fe40000004100 */
[C---:B------:R-:W-:Y:S01]  /*6c60*/  FMUL R39, R42.reuse, R39 ;  /* 0x000000272a277220 */ /* 0x040fe20000400000 */
[--C-:B------:R-:W-:Y:S02]  /*6c70*/  HADD2.F32 R47, -RZ, R48.reuse.H0_H0 ;  /* 0x20000030ff2f7230 */ /* 0x100fe40000004100 */
[----:B------:R-:W-:Y:S01]  /*6c80*/  FFMA R38, R21, UR39, R38 ;  /* 0x0000002715267c23 */ /* 0x000fe20008000026 */
[----:B------:R-:W-:Y:S01]  /*6c90*/  FMUL R26, R42, R26 ;  /* 0x0000001a2a1a7220 */ /* 0x000fe20000400000 */
[----:B------:R-:W-:Y:S01]  /*6ca0*/  HADD2.F32 R48, -RZ, R48.H1_H1 ;  /* 0x30000030ff307230 */ /* 0x000fe20000004100 */
[-C--:B------:R-:W-:Y:S01]  /*6cb0*/  F2FP.F16.E4M3.UNPACK_B R54, R56.reuse ;  /* 0x00000038ff36723e */ /* 0x080fe200020006ff */
[----:B------:R-:W-:Y:S01]  /*6cc0*/  FFMA R39, R20, UR39, R39 ;  /* 0x0000002714277c23 */ /* 0x000fe20008000027 */
[----:B------:R-:W-:Y:S01]  /*6cd0*/  FMUL R27, R42, R27 ;  /* 0x0000001b2a1b7220 */ /* 0x000fe20000400000 */
[----:B------:R-:W-:Y:S01]  /*6ce0*/  FFMA R24, R45, UR39, R24 ;  /* 0x000000272d187c23 */ /* 0x000fe20008000018 */
[----:B------:R-:W-:Y:S01]  /*6cf0*/  F2FP.F16.E4M3.UNPACK_B R56, R56.H1 ;  /* 0x00000038ff38723e */ /* 0x000fe200030006ff */
[----:B------:R-:W-:Y:S01]  /*6d00*/  FFMA R25, R46, UR39, R25 ;  /* 0x000000272e197c23 */ /* 0x000fe20008000019 */
[--C-:B------:R-:W-:Y:S02]  /*6d10*/  HADD2.F32 R51, -RZ, R52.reuse.H0_H0 ;  /* 0x20000034ff337230 */ /* 0x100fe40000004100 */
[----:B------:R-:W-:Y:S01]  /*6d20*/  FFMA R26, R47, UR39, R26 ;  /* 0x000000272f1a7c23 */ /* 0x000fe2000800001a */
[----:B------:R-:W-:Y:S01]  /*6d30*/  FMUL R30, R42, R30 ;  /* 0x0000001e2a1e7220 */ /* 0x000fe20000400000 */
[----:B------:R-:W-:Y:S01]  /*6d40*/  HADD2.F32 R52, -RZ, R52.H1_H1 ;  /* 0x30000034ff347230 */ /* 0x000fe20000004100 */
[----:B------:R-:W-:Y:S01]  /*6d50*/  F2FP.F16.E4M3.UNPACK_B R0, R57 ;  /* 0x00000039ff00723e */ /* 0x000fe200020006ff */
[--C-:B------:R-:W-:Y:S02]  /*6d60*/  HADD2.F32 R53, -RZ, R54.reuse.H0_H0 ;  /* 0x20000036ff357230 */ /* 0x100fe40000004100 */
[----:B------:R-:W-:Y:S01]  /*6d70*/  FFMA R27, R48, UR39, R27 ;  /* 0x00000027301b7c23 */ /* 0x000fe2000800001b */
[----:B------:R-:W-:Y:S01]  /*6d80*/  FMUL R31, R42, R31 ;  /* 0x0000001f2a1f7220 */ /* 0x000fe20000400000 */
[----:B------:R-:W-:Y:S01]  /*6d90*/  FFMA R28, R49, UR39, R28 ;  /* 0x00000027311c7c23 */ /* 0x000fe2000800001c */
[----:B------:R-:W-:Y:S01]  /*6da0*/  HADD2.F32 R54, -RZ, R54.H1_H1 ;  /* 0x30000036ff367230 */ /* 0x000fe20000004100 */
[----:B------:R-:W-:Y:S01]  /*6db0*/  F2FP.F16.E4M3.UNPACK_B R57, R57.H1 ;  /* 0x00000039ff39723e */ /* 0x000fe200030006ff */
[----:B------:R-:W-:Y:S01]  /*6dc0*/  FFMA R29, R50, UR39, R29 ;  /* 0x00000027321d7c23 */ /* 0x000fe2000800001d */
[--C-:B------:R-:W-:Y:S02]  /*6dd0*/  HADD2.F32 R55, -RZ, R56.reuse.H0_H0 ;  /* 0x20000038ff377230 */ /* 0x100fe40000004100 */
[----:B------:R-:W-:Y:S01]  /*6de0*/  FFMA R30, R51, UR39, R30 ;  /* 0x00000027331e7c23 */ /* 0x000fe2000800001e */
[----:B------:R-:W-:Y:S02]  /*6df0*/  HADD2.F32 R56, -RZ, R56.H1_H1 ;  /* 0x30000038ff387230 */ /* 0x000fe40000004100 */
[----:B------:R-:W-:Y:S01]  /*6e00*/  FMUL R6, R42, R6 ;  /* 0x000000062a067220 */ /* 0x000fe20000400000 */
[--C-:B------:R-:W-:Y:S02]  /*6e10*/  HADD2.F32 R3, -RZ, R0.reuse.H0_H0 ;  /* 0x20000000ff037230 */ /* 0x100fe40000004100 */
[----:B------:R-:W-:Y:S01]  /*6e20*/  FFMA R31, R52, UR39, R31 ;  /* 0x00000027341f7c23 */ /* 0x000fe2000800001f */
[----:B------:R-:W-:Y:S01]  /*6e30*/  FMUL R7, R42, R7 ;  /* 0x000000072a077220 */ /* 0x000fe20000400000 */
[----:B------:R-:W-:Y:S01]  /*6e40*/  FFMA R4, R53, UR39, R4 ;  /* 0x0000002735047c23 */ /* 0x000fe20008000004 */
[----:B------:R-:W-:Y:S02]  /*6e50*/  HADD2.F32 R0, -RZ, R0.H1_H1 ;  /* 0x30000000ff007230 */ /* 0x000fe40000004100 */
[----:B------:R-:W-:Y:S01]  /*6e60*/  FFMA R5, R54, UR39, R5 ;  /* 0x0000002736057c23 */ /* 0x000fe20008000005 */
[C---:B------:R-:W-:Y:S01]  /*6e70*/  FMUL R9, R42.reuse, R9 ;  /* 0x000000092a097220 */ /* 0x040fe20000400000 */
[--C-:B------:R-:W-:Y:S02]  /*6e80*/  HADD2.F32 R13, -RZ, R57.reuse.H0_H0 ;  /* 0x20000039ff0d7230 */ /* 0x100fe40000004100 */
[----:B------:R-:W-:Y:S01]  /*6e90*/  FFMA R6, R55, UR39, R6 ;  /* 0x0000002737067c23 */ /* 0x000fe20008000006 */
[----:B------:R-:W-:Y:S02]  /*6ea0*/  HADD2.F32 R12, -RZ, R57.H1_H1 ;  /* 0x30000039ff0c7230 */ /* 0x000fe40000004100 */
[----:B------:R-:W-:Y:S01]  /*6eb0*/  FMUL R10, R42, R10 ;  /* 0x0000000a2a0a7220 */ /* 0x000fe20000400000 */
[----:B------:R-:W-:Y:S01]  /*6ec0*/  FFMA R7, R56, UR39, R7 ;  /* 0x0000002738077c23 */ /* 0x000fe20008000007 */
[----:B------:R-:W-:Y:S01]  /*6ed0*/  FMUL R11, R42, R11 ;  /* 0x0000000b2a0b7220 */ /* 0x000fe20000400000 */
[----:B------:R-:W-:Y:S01]  /*6ee0*/  FFMA R8, R3, UR39, R8 ;  /* 0x0000002703087c23 */ /* 0x000fe20008000008 */
[----:B------:R-:W-:Y:S01]  /*6ef0*/  FFMA R9, R0, UR39, R9 ;  /* 0x0000002700097c23 */ /* 0x000fe20008000009 */
[----:B------:R-:W-:Y:S01]  /*6f00*/  FFMA R10, R13, UR39, R10 ;  /* 0x000000270d0a7c23 */ /* 0x000fe2000800000a */
[----:B------:R-:W-:Y:S01]  /*6f10*/  FFMA R11, R12, UR39, R11 ;  /* 0x000000270c0b7c23 */ /* 0x000fe2000800000b */
[----:B------:R-:W-:Y:S01]  /*6f20*/  F2FP.SATFINITE.E4M3.F32.PACK_AB_MERGE_C R83, R39, R38, RZ ;  /* 0x000000262753723e */ /* 0x000fe200048070ff */
[----:B------:R-:W-:Y:S01]  /*6f30*/  UIADD3 UR16, UPT, UPT, UR38, 0x1, URZ ;  /* 0x0000000126107890 */ /* 0x000fe2000fffe0ff */
[----:B------:R-:W-:Y:S01]  /*6f40*/  F2FP.SATFINITE.E4M3.F32.PACK_AB_MERGE_C R84, R27, R26, RZ ;  /* 0x0000001a1b54723e */ /* 0x000fe200048070ff */
[----:B------:R-:W-:Y:S01]  /*6f50*/  BSSY.RECONVERGENT B0, `(.L_x_117) ;  /* 0x0000029000007945 */ /* 0x000fe20003800200 */
[----:B------:R-:W-:Y:S02]  /*6f60*/  F2FP.SATFINITE.E4M3.F32.PACK_AB_MERGE_C R81, R31, R30, RZ ;  /* 0x0000001e1f51723e */ /* 0x000fe400048070ff */
[----:B------:R-:W-:Y:S02]  /*6f70*/  F2FP.SATFINITE.E4M3.F32.PACK_AB_MERGE_C R88, R7, R6, RZ ;  /* 0x000000060758723e */ /* 0x000fe400048070ff */
[----:B------:R-:W-:Y:S02]  /*6f80*/  F2FP.SATFINITE.E4M3.F32.PACK_AB_MERGE_C R89, R11, R10, RZ ;  /* 0x0000000a0b59723e */ /* 0x000fe400048070ff */
[----:B------:R-:W-:Y:S02]  /*6f90*/  F2FP.SATFINITE.E4M3.F32.PACK_AB_MERGE_C R83, R37, R36, R83 ;  /* 0x000000242553723e */ /* 0x000fe40004807053 */
[----:B------:R-:W-:Y:S02]  /*6fa0*/  F2FP.SATFINITE.E4M3.F32.PACK_AB_MERGE_C R84, R25, R24, R84 ;  /* 0x000000181954723e */ /* 0x000fe40004807054 */
[----:B------:R-:W-:Y:S01]  /*6fb0*/  F2FP.SATFINITE.E4M3.F32.PACK_AB_MERGE_C R85, R29, R28, R81 ;  /* 0x0000001c1d55723e */ /* 0x000fe20004807051 */
[----:B------:R1:W-:Y:S01]  /*6fc0*/  STS.64 [R72+UR46+0xf00], R82 ;  /* 0x000f005248007988 */ /* 0x0003e20008000a2e */
[----:B------:R-:W-:Y:S02]  /*6fd0*/  F2FP.SATFINITE.E4M3.F32.PACK_AB_MERGE_C R86, R5, R4, R88 ;  /* 0x000000040556723e */ /* 0x000fe40004807058 */
[----:B------:R-:W-:Y:S03]  /*6fe0*/  F2FP.SATFINITE.E4M3.F32.PACK_AB_MERGE_C R87, R9, R8, R89 ;  /* 0x000000080957723e */ /* 0x000fe60004807059 */
[----:B------:R1:W-:Y:S06]  /*6ff0*/  STS.64 [R72+UR46+0x1300], R84 ;  /* 0x0013005448007988 */ /* 0x0003ec0008000a2e */
[----:B------:R1:W-:Y:S01]  /*7000*/  STS.64 [R72+UR46+0x1700], R86 ;  /* 0x0017005648007988 */ /* 0x0003e20008000a2e */
[----:B------:R-:W-:Y:S01]  /*7010*/  @!PT LDS RZ, [RZ] ;  /* 0x00000000fffff984 */ /* 0x000fe20000000800 */
[----:B------:R-:W-:Y:S01]  /*7020*/  @!PT LDS RZ, [RZ] ;  /* 0x00000000fffff984 */ /* 0x000fe20000000800 */
[----:B------:R-:W-:Y:S01]  /*7030*/  @!PT LDS RZ, [RZ] ;  /* 0x00000000fffff984 */ /* 0x000fe20000000800 */
[----:B------:R-:W-:Y:S01]  /*7040*/  @!PT LDS RZ, [RZ] ;  /* 0x00000000fffff984 */ /* 0x000fe20000000800 */
[----:B------:R3:W-:Y:S06]  /*7050*/  MEMBAR.ALL.CTA ;  /* 0x0000000000007992 */ /* 0x0007ec0000008000 */
[----:B---3--:R-:W3:Y:S02]  /*7060*/  FENCE.VIEW.ASYNC.S ;  /* 0x00000000000073c6 */ /* 0x008ee40000000000 */
[----:B---3--:R-:W-:Y:S06]  /*7070*/  BAR.SYNC.DEFER_BLOCKING 0x1, 0x80 ;  /* 0x0042000000007b1d */ /* 0x008fec0000010000 */
[----:B------:R-:W-:Y:S05]  /*7080*/  @P0 BRA `(.L_x_118) ;  /* 0x0000000000540947 */ /* 0x000fea0003800000 */
[----:B------:R-:W-:Y:S01]  /*7090*/  R2UR UR13, R65 ;  /* 0x00000000410d72ca */ /* 0x000fe200000e0000 */
[----:B------:R-:W-:Y:S01]  /*70a0*/  UIADD3 UR18, UP0, UPT, UR48, 0x680, URZ ;  /* 0x0000068030127890 */ /* 0x000fe2000ff1e0ff */
[----:B------:R-:W-:Y:S01]  /*70b0*/  R2UR UR14, R67 ;  /* 0x00000000430e72ca */ /* 0x000fe200000e0000 */
[----:B------:R-:W-:Y:S02]  /*70c0*/  UIADD3 UR12, UPT, UPT, UR46, 0xf00, URZ ;  /* 0x00000f002e0c7890 */ /* 0x000fe4000fffe0ff */
[----:B------:R-:W-:Y:S01]  /*70d0*/  UIADD3.X UR19, UPT, UPT, URZ, UR49, URZ, UP0, !UPT ;  /* 0x00000031ff137290 */ /* 0x000fe200087fe4ff */
[----:B------:R-:W-:Y:S01]  /*70e0*/  UMOV UR15, UR36 ;  /* 0x00000024000f7c82 */ /* 0x000fe20008000000 */
[----:B------:R-:W-:Y:S01]  /*70f0*/  UIADD3 UR8, UPT, UPT, UR46, 0x1300, URZ ;  /* 0x000013002e087890 */ /* 0x000fe2000fffe0ff */
[----:B------:R-:W-:Y:S01]  /*7100*/  UMOV UR11, UR36 ;  /* 0x00000024000b7c82 */ /* 0x000fe20008000000 */
[----:B------:R-:W-:Y:S04]  /*7110*/  UIADD3 UR4, UPT, UPT, UR46, 0x1700, URZ ;  /* 0x000017002e047890 */ /* 0x000fe8000fffe0ff */
[----:B------:R-:W-:Y:S02]  /*7120*/  UIMAD UR13, UR13, 0x30, URZ ;  /* 0x000000300d0d78a4 */ /* 0x000fe4000f8e02ff */
[----:B------:R-:W-:Y:S02]  /*7130*/  USHF.L.U32 UR14, UR14, 0x6, URZ ;  /* 0x000000060e0e7899 */ /* 0x000fe400080006ff */
[----:B------:R-:W-:Y:S02]  /*7140*/  UIADD3 UR9, UPT, UPT, UR13, 0x10, URZ ;  /* 0x000000100d097890 */ /* 0x000fe4000fffe0ff */
[----:B------:R-:W-:Y:S01]  /*7150*/  UIADD3 UR5, UPT, UPT, UR13, 0x20, URZ ;  /* 0x000000200d057890 */ /* 0x000fe2000fffe0ff */
[----:B------:R-:W-:Y:S02]  /*7160*/  UMOV UR7, UR36 ;  /* 0x0000002400077c82 */ /* 0x000fe40008000000 */
[----:B------:R-:W-:Y:S01]  /*7170*/  UMOV UR10, UR14 ;  /* 0x0000000e000a7c82 */ /* 0x000fe20008000000 */
[----:B------:R-:W-:Y:S01]  /*7180*/  UMOV UR6, UR14 ;  /* 0x0000000e00067c82 */ /* 0x000fe20008000000 */
[----:B------:R3:W-:Y:S02]  /*7190*/  UTMASTG.3D [UR12], [UR18] ;  /* 0x0000000c120073b5 */ /* 0x0007e40008010000 */
[----:B------:R3:W-:Y:S02]  /*71a0*/  UTMASTG.3D [UR8], [UR18] ;  /* 0x00000008120073b5 */ /* 0x0007e40008010000 */
[----:B------:R3:W-:Y:S01]  /*71b0*/  UTMASTG.3D [UR4], [UR18] ;  /* 0x00000004120073b5 */ /* 0x0007e20008010000 */
[----:B------:R0:W-:Y:S01]  /*71c0*/  UTMACMDFLUSH ;  /* 0x00000000000079b7 */ /* 0x0001e20000000000 */
[----:B---3--:R-:W-:Y:S04]  /*71d0*/  DEPBAR.LE SB0, 0x0 ;  /* 0x000080000000791a */ /* 0x008fe80000000000 */
.L_x_118:
[----:B------:R-:W-:Y:S05]  /*71e0*/  BSYNC.RECONVERGENT B0 ;  /* 0x0000000000007941 */ /* 0x000fea0003800200 */
.L_x_117:
[----:B------:R-:W-:Y:S01]  /*71f0*/  BAR.SYNC.DEFER_BLOCKING 0x1, 0x80 ;  /* 0x0042000000007b1d */ /* 0x000fe20000010000 */
[----:B------:R-:W-:Y:S01]  /*7200*/  ISETP.NE.AND P1, PT, R79, RZ, PT ;  /* 0x000000ff4f00720c */ /* 0x000fe20003f25270 */
[----:B------:R-:W-:Y:S01]  /*7210*/  UISETP.NE.AND UP0, UPT, UR16, 0x4, UPT ;  /* 0x000000041000788c */ /* 0x000fe2000bf05270 */
[C---:B------:R-:W-:Y:S01]  /*7220*/  ISETP.NE.AND P0, PT, R80.reuse, 0x2, PT ;  /* 0x000000025000780c */ /* 0x040fe20003f05270 */
[----:B------:R-:W-:Y:S02]  /*7230*/  IMAD.IADD R65, R41, 0x1, R64 ;  /* 0x0000000129417824 */ /* 0x000fe400078e0240 */
[----:B------:R-:W-:Y:S01]  /*7240*/  USEL UR4, URZ, 0x1, UP0 ;  /* 0x00000001ff047887 */ /* 0x000fe20008000000 */
[----:B------:R-:W-:Y:S01]  /*7250*/  SEL R3, RZ, 0x1, P0 ;  /* 0x00000001ff037807 */ /* 0x000fe20000000000 */
[----:B------:R-:W-:Y:S01]  /*7260*/  USEL UR38, UR16, URZ, UP0 ;  /* 0x000000ff10267287 */ /* 0x000fe20008000000 */
[----:B------:R-:W-:Y:S01]  /*7270*/  SEL R80, R80, RZ, P0 ;  /* 0x000000ff50507207 */ /* 0x000fe20000000000 */
[----:B------:R-:W-:Y:S01]  /*7280*/  IMAD.IADD R67, R43, 0x1, R66 ;  /* 0x000000012b437824 */ /* 0x000fe200078e0242 */
[----:B------:R-:W-:Y:S02]  /*7290*/  LOP3.LUT R76, R76, R3, RZ, 0x3c, !PT ;  /* 0x000000034c4c7212 */ /* 0x000fe400078e3cff */
[----:B------:R-:W-:Y:S02]  /*72a0*/  LOP3.LUT R77, R77, UR4, RZ, 0x3c, !PT ;  /* 0x000000044d4d7c12 */ /* 0x000fe4000f8e3cff */
[----:B------:R-:W-:Y:S01]  /*72b0*/  @P1 R2UR UR36, R74 ;  /* 0x000000004a2412ca */ /* 0x000fe200000e0000 */
[----:B------:R-:W-:Y:S03]  /*72c0*/  @!UPT UIADD3 URZ, UPT, UPT, URZ, URZ, URZ ;  /* 0x000000fffffff290 */ /* 0x000fe6000fffe0ff */
[----:B------:R-:W-:Y:S11]  /*72d0*/  @P1 BRA `(.L_x_119) ;  /* 0xffffffe400a41947 */ /* 0x000ff6000383ffff */
[----:B------:R-:W-:Y:S05]  /*72e0*/  EXIT ;  /* 0x000000000000794d */ /* 0x000fea0003800000 */
.L_x_20:
[----:B--2---:R2:W1:Y:S02]  /*72f0*/  SYNCS.PHASECHK.TRANS64.TRYWAIT P0, [R3+URZ+0x280], R2 ;  /* 0x00028002030075a7 */ /* 0x00446400080011ff */
[----:B-1----:R-:W-:Y:S05]  /*7300*/  @!P0 NANOSLEEP.SYNCS 0x989680 ;  /* 0x009896800000895d */ /* 0x002fea0003900000 */
[----:B------:R-:W1:Y:S02]  /*7310*/  @!P0 SYNCS.PHASECHK.TRANS64 P0, [R3+URZ+0x280], R2 ;  /* 0x00028002030085a7 */ /* 0x000e6400080010ff */
[----:B-1----:R-:W-:Y:S05]  /*7320*/  @!P0 BRA `(.L_x_20) ;  /* 0xfffffffc00f08947 */ /* 0x002fea000383ffff */
[----:B------:R-:W-:Y:S05]  /*7330*/  BRA `(.L_x_120) ;  /* 0xffffffa400747947 */ /* 0x000fea000383ffff */
.L_x_23:
[----:B-1----:R-:W-:Y:S07]  /*7340*/  MOV R2, UR33 ;  /* 0x0000002100027c02 */ /* 0x002fee0008000f00 */
.L_x_121:
[----:B-1----:R1:W2:Y:S02]  /*7350*/  SYNCS.PHASECHK.TRANS64.TRYWAIT P0, [R2+URZ+0xf8], R5 ;  /* 0x0000f805020075a7 */ /* 0x0022a400080011ff */
[----:B--2---:R-:W-:Y:S05]  /*7360*/  @!P0 NANOSLEEP.SYNCS 0x989680 ;  /* 0x009896800000895d */ /* 0x004fea0003900000 */
[----:B------:R-:W2:Y:S02]  /*7370*/  @!P0 SYNCS.PHASECHK.TRANS64 P0, [R2+URZ+0xf8], R5 ;  /* 0x0000f805020085a7 */ /* 0x000ea400080010ff */
[----:B--2---:R-:W-:Y:S05]  /*7380*/  @!P0 BRA `(.L_x_121) ;  /* 0xfffffffc00f08947 */ /* 0x004fea000383ffff */
[----:B------:R-:W-:Y:S05]  /*7390*/  BRA `(.L_x_22) ;  /* 0xffffffa400c47947 */ /* 0x000fea000383ffff */
.L_x_29:
[----:B-1----:R-:W-:Y:S07]  /*73a0*/  MOV R2, UR17 ;  /* 0x0000001100027c02 */ /* 0x002fee0008000f00 */
.L_x_122:
[----:B-1----:R1:W2:Y:S02]  /*73b0*/  SYNCS.PHASECHK.TRANS64.TRYWAIT P0, [R2+URZ+0xf8], R5 ;  /* 0x0000f805020075a7 */ /* 0x0022a400080011ff */
[----:B--2---:R-:W-:Y:S05]  /*73c0*/  @!P0 NANOSLEEP.SYNCS 0x989680 ;  /* 0x009896800000895d */ /* 0x004fea0003900000 */
[----:B------:R-:W2:Y:S02]  /*73d0*/  @!P0 SYNCS.PHASECHK.TRANS64 P0, [R2+URZ+0xf8], R5 ;  /* 0x0000f805020085a7 */ /* 0x000ea400080010ff */
[----:B--2---:R-:W-:Y:S05]  /*73e0*/  @!P0 BRA `(.L_x_122) ;  /* 0xfffffffc00f08947 */ /* 0x004fea000383ffff */
[----:B------:R-:W-:Y:S05]  /*73f0*/  BRA `(.L_x_28) ;  /* 0xffffffa8006c7947 */ /* 0x000fea000383ffff */
.L_x_33:
[----:B-1----:R1:W2:Y:S02]  /*7400*/  SYNCS.PHASECHK.TRANS64.TRYWAIT P0, [R2+URZ+0x210], R3 ;  /* 0x00021003020075a7 */ /* 0x0022a400080011ff */
[----:B--2---:R-:W-:Y:S05]  /*7410*/  @!P0 NANOSLEEP.SYNCS 0x989680 ;  /* 0x009896800000895d */ /* 0x004fea0003900000 */
[----:B------:R-:W2:Y:S02]  /*7420*/  @!P0 SYNCS.PHASECHK.TRANS64 P0, [R2+URZ+0x210], R3 ;  /* 0x00021003020085a7 */ /* 0x000ea400080010ff */
[----:B--2---:R-:W-:Y:S05]  /*7430*/  @!P0 BRA `(.L_x_33) ;  /* 0xfffffffc00f08947 */ /* 0x004fea000383ffff */
[----:B------:R-:W-:Y:S05]  /*7440*/  BRA `(.L_x_123) ;  /* 0xffffffa800fc7947 */ /* 0x000fea000383ffff */
.L_x_37:
[----:B----4-:R-:W-:-:S07]  /*7450*/  MOV R0, UR5 ;  /* 0x0000000500007c02 */ /* 0x010fce0008000f00 */
.L_x_124:
[----:B-1----:R1:W2:Y:S02]  /*7460*/  SYNCS.PHASECHK.TRANS64.TRYWAIT P0, [R0+URZ], R3 ;  /* 0x00000003000075a7 */ /* 0x0022a400080011ff */
[----:B--2---:R-:W-:Y:S05]  /*7470*/  @!P0 NANOSLEEP.SYNCS 0x989680 ;  /* 0x009896800000895d */ /* 0x004fea0003900000 */
[----:B------:R-:W2:Y:S02]  /*7480*/  @!P0 SYNCS.PHASECHK.TRANS64 P0, [R0+URZ], R3 ;  /* 0x00000003000085a7 */ /* 0x000ea400080010ff */
[----:B--2---:R-:W-:Y:S05]  /*7490*/  @!P0 BRA `(.L_x_124) ;  /* 0xfffffffc00f08947 */ /* 0x004fea000383ffff */
[----:B------:R-:W-:Y:S05]  /*74a0*/  BRA `(.L_x_125) ;  /* 0xffffffb0006c7947 */ /* 0x000fea000383ffff */
.L_x_38:
[----:B----4-:R-:W-:-:S07]  /*74b0*/  MOV R0, UR5 ;  /* 0x0000000500007c02 */ /* 0x010fce0008000f00 */
.L_x_126:
[----:B-1----:R1:W2:Y:S02]  /*74c0*/  SYNCS.PHASECHK.TRANS64.TRYWAIT P0, [R0+URZ], R3 ;  /* 0x00000003000075a7 */ /* 0x0022a400080011ff */
[----:B--2---:R-:W-:Y:S05]  /*74d0*/  @!P0 NANOSLEEP.SYNCS 0x989680 ;  /* 0x009896800000895d */ /* 0x004fea0003900000 */
[----:B------:R-:W2:Y:S02]  /*74e0*/  @!P0 SYNCS.PHASECHK.TRANS64 P0, [R0+URZ], R3 ;  /* 0x00000003000085a7 */ /* 0x000ea400080010ff */
[----:B--2---:R-:W-:Y:S05]  /*74f0*/  @!P0 BRA `(.L_x_126) ;  /* 0xfffffffc00f08947 */ /* 0x004fea000383ffff */
[----:B------:R-:W-:Y:S05]  /*7500*/  BRA `(.L_x_127) ;  /* 0xffffffb000787947 */ /* 0x000fea000383ffff */
.L_x_39:
[----:B----4-:R-:W-:-:S07]  /*7510*/  MOV R0, UR5 ;  /* 0x0000000500007c02 */ /* 0x010fce0008000f00 */
.L_x_128:
[----:B-1----:R1:W2:Y:S02]  /*7520*/  SYNCS.PHASECHK.TRANS64.TRYWAIT P0, [R0+URZ], R3 ;  /* 0x00000003000075a7 */ /* 0x0022a400080011ff */
[----:B--2---:R-:W-:Y:S05]  /*7530*/  @!P0 NANOSLEEP.SYNCS 0x989680 ;  /* 0x009896800000895d */ /* 0x004fea0003900000 */
[----:B------:R-:W2:Y:S02]  /*7540*/  @!P0 SYNCS.PHASECHK.TRANS64 P0, [R0+URZ], R3 ;  /* 0x00000003000085a7 */ /* 0x000ea400080010ff */
[----:B--2---:R-:W-:Y:S05]  /*7550*/  @!P0 BRA `(.L_x_128) ;  /* 0xfffffffc00f08947 */ /* 0x004fea000383ffff */
[----:B------:R-:W-:Y:S05]  /*7560*/  BRA `(.L_x_129) ;  /* 0xffffffb000847947 */ /* 0x000fea000383ffff */
.L_x_40:
[----:B----4-:R-:W-:-:S07]  /*7570*/  MOV R0, UR5 ;  /* 0x0000000500007c02 */ /* 0x010fce0008000f00 */
.L_x_130:
[----:B-1----:R1:W2:Y:S02]  /*7580*/  SYNCS.PHASECHK.TRANS64.TRYWAIT P0, [R0+URZ], R3 ;  /* 0x00000003000075a7 */ /* 0x0022a400080011ff */
[----:B--2---:R-:W-:Y:S05]  /*7590*/  @!P0 NANOSLEEP.SYNCS 0x989680 ;  /* 0x009896800000895d */ /* 0x004fea0003900000 */
[----:B------:R-:W2:Y:S02]  /*75a0*/  @!P0 SYNCS.PHASECHK.TRANS64 P0, [R0+URZ], R3 ;  /* 0x00000003000085a7 */ /* 0x000ea400080010ff */
[----:B--2---:R-:W-:Y:S05]  /*75b0*/  @!P0 BRA `(.L_x_130) ;  /* 0xfffffffc00f08947 */ /* 0x004fea000383ffff */
[----:B------:R-:W-:Y:S05]  /*75c0*/  BRA `(.L_x_131) ;  /* 0xffffffb000907947 */ /* 0x000fea000383ffff */
.L_x_41:
[----:B----4-:R-:W-:-:S07]  /*75d0*/  MOV R0, UR5 ;  /* 0x0000000500007c02 */ /* 0x010fce0008000f00 */
.L_x_132:
[----:B-1----:R1:W2:Y:S02]  /*75e0*/  SYNCS.PHASECHK.TRANS64.TRYWAIT P0, [R0+URZ], R3 ;  /* 0x00000003000075a7 */ /* 0x0022a400080011ff */
[----:B--2---:R-:W-:Y:S05]  /*75f0*/  @!P0 NANOSLEEP.SYNCS 0x989680 ;  /* 0x009896800000895d */ /* 0x004fea0003900000 */
[----:B------:R-:W2:Y:S02]  /*7600*/  @!P0 SYNCS.PHASECHK.TRANS64 P0, [R0+URZ], R3 ;  /* 0x00000003000085a7 */ /* 0x000ea400080010ff */
[----:B--2---:R-:W-:Y:S05]  /*7610*/  @!P0 BRA `(.L_x_132) ;  /* 0xfffffffc00f08947 */ /* 0x004fea000383ffff */
[----:B------:R-:W-:Y:S05]  /*7620*/  BRA `(.L_x_133) ;  /* 0xffffffb0009c7947 */ /* 0x000fea000383ffff */
.L_x_42:
[----:B----4-:R-:W-:-:S07]  /*7630*/  MOV R0, UR5 ;  /* 0x0000000500007c02 */ /* 0x010fce0008000f00 */
.L_x_134:
[----:B-1----:R1:W2:Y:S02]  /*7640*/  SYNCS.PHASECHK.TRANS64.TRYWAIT P0, [R0+URZ], R3 ;  /* 0x00000003000075a7 */ /* 0x0022a400080011ff */
[----:B--2---:R-:W-:Y:S05]  /*7650*/  @!P0 NANOSLEEP.SYNCS 0x989680 ;  /* 0x009896800000895d */ /* 0x004fea0003900000 */
[----:B------:R-:W2:Y:S02]  /*7660*/  @!P0 SYNCS.PHASECHK.TRANS64 P0, [R0+URZ], R3 ;  /* 0x00000003000085a7 */ /* 0x000ea400080010ff */
[----:B--2---:R-:W-:Y:S05]  /*7670*/  @!P0 BRA `(.L_x_134) ;  /* 0xfffffffc00f08947 */ /* 0x004fea000383ffff */
[----:B------:R-:W-:Y:S05]  /*7680*/  BRA `(.L_x_135) ;  /* 0xffffffb000a87947 */ /* 0x000fea000383ffff */
.L_x_43:
[----:B----4-:R-:W-:-:S07]  /*7690*/  MOV R0, UR5 ;  /* 0x0000000500007c02 */ /* 0x010fce0008000f00 */
.L_x_136:
[----:B-1----:R1:W2:Y:S02]  /*76a0*/  SYNCS.PHASECHK.TRANS64.TRYWAIT P0, [R0+URZ], R3 ;  /* 0x00000003000075a7 */ /* 0x0022a400080011ff */
[----:B--2---:R-:W-:Y:S05]  /*76b0*/  @!P0 NANOSLEEP.SYNCS 0x989680 ;  /* 0x009896800000895d */ /* 0x004fea0003900000 */
[----:B------:R-:W2:Y:S02]  /*76c0*/  @!P0 SYNCS.PHASECHK.TRANS64 P0, [R0+URZ], R3 ;  /* 0x00000003000085a7 */ /* 0x000ea400080010ff */
[----:B--2---:R-:W-:Y:S05]  /*76d0*/  @!P0 BRA `(.L_x_136) ;  /* 0xfffffffc00f08947 */ /* 0x004fea000383ffff */
[----:B------:R-:W-:Y:S05]  /*76e0*/  BRA `(.L_x_137) ;  /* 0xffffffb000b47947 */ /* 0x000fea000383ffff */
.L_x_44:
[----:B----4-:R-:W-:-:S07]  /*76f0*/  MOV R0, UR5 ;  /* 0x0000000500007c02 */ /* 0x010fce0008000f00 */
.L_x_138:
[----:B-1----:R1:W2:Y:S02]  /*7700*/  SYNCS.PHASECHK.TRANS64.TRYWAIT P0, [R0+URZ], R3 ;  /* 0x00000003000075a7 */ /* 0x0022a400080011ff */
[----:B--2---:R-:W-:Y:S05]  /*7710*/  @!P0 NANOSLEEP.SYNCS 0x989680 ;  /* 0x009896800000895d */ /* 0x004fea0003900000 */
[----:B------:R-:W2:Y:S02]  /*7720*/  @!P0 SYNCS.PHASECHK.TRANS64 P0, [R0+URZ], R3 ;  /* 0x00000003000085a7 */ /* 0x000ea400080010ff */
[----:B--2---:R-:W-:Y:S05]  /*7730*/  @!P0 BRA `(.L_x_138) ;  /* 0xfffffffc00f08947 */ /* 0x004fea000383ffff */
[----:B------:R-:W-:Y:S05]  /*7740*/  BRA `(.L_x_139) ;  /* 0xffffffb000c07947 */ /* 0x000fea000383ffff */
.L_x_45:
[----:B----4-:R-:W-:-:S07]  /*7750*/  MOV R0, UR5 ;  /* 0x0000000500007c02 */ /* 0x010fce0008000f00 */
.L_x_140:
[----:B-1----:R1:W2:Y:S02]  /*7760*/  SYNCS.PHASECHK.TRANS64.TRYWAIT P0, [R0+URZ], R3 ;  /* 0x00000003000075a7 */ /* 0x0022a400080011ff */
[----:B--2---:R-:W-:Y:S05]  /*7770*/  @!P0 NANOSLEEP.SYNCS 0x989680 ;  /* 0x009896800000895d */ /* 0x004fea0003900000 */
[----:B------:R-:W2:Y:S02]  /*7780*/  @!P0 SYNCS.PHASECHK.TRANS64 P0, [R0+URZ], R3 ;  /* 0x00000003000085a7 */ /* 0x000ea400080010ff */
[----:B--2---:R-:W-:Y:S05]  /*7790*/  @!P0 BRA `(.L_x_140) ;  /* 0xfffffffc00f08947 */ /* 0x004fea000383ffff */
[----:B------:R-:W-:Y:S05]  /*77a0*/  BRA `(.L_x_141) ;  /* 0xffffffb000cc7947 */ /* 0x000fea000383ffff */
.L_x_46:
[----:B----4-:R-:W-:-:S07]  /*77b0*/  MOV R0, UR5 ;  /* 0x0000000500007c02 */ /* 0x010fce0008000f00 */
.L_x_142:
[----:B-1----:R1:W2:Y:S02]  /*77c0*/  SYNCS.PHASECHK.TRANS64.TRYWAIT P0, [R0+URZ], R3 ;  /* 0x00000003000075a7 */ /* 0x0022a400080011ff */
[----:B--2---:R-:W-:Y:S05]  /*77d0*/  @!P0 NANOSLEEP.SYNCS 0x989680 ;  /* 0x009896800000895d */ /* 0x004fea0003900000 */
[----:B------:R-:W2:Y:S02]  /*77e0*/  @!P0 SYNCS.PHASECHK.TRANS64 P0, [R0+URZ], R3 ;  /* 0x00000003000085a7 */ /* 0x000ea400080010ff */
[----:B--2---:R-:W-:Y:S05]  /*77f0*/  @!P0 BRA `(.L_x_142) ;  /* 0xfffffffc00f08947 */ /* 0x004fea000383ffff */
[----:B------:R-:W-:Y:S05]  /*7800*/  BRA `(.L_x_143) ;  /* 0xffffffb000d87947 */ /* 0x000fea000383ffff */
.L_x_47:
[----:B----4-:R-:W-:-:S07]  /*7810*/  MOV R0, UR5 ;  /* 0x0000000500007c02 */ /* 0x010fce0008000f00 */
.L_x_144:
[----:B-1----:R1:W2:Y:S02]  /*7820*/  SYNCS.PHASECHK.TRANS64.TRYWAIT P0, [R0+URZ], R3 ;  /* 0x00000003000075a7 */ /* 0x0022a400080011ff */
[----:B--2---:R-:W-:Y:S05]  /*7830*/  @!P0 NANOSLEEP.SYNCS 0x989680 ;  /* 0x009896800000895d */ /* 0x004fea0003900000 */
[----:B------:R-:W2:Y:S02]  /*7840*/  @!P0 SYNCS.PHASECHK.TRANS64 P0, [R0+URZ], R3 ;  /* 0x00000003000085a7 */ /* 0x000ea400080010ff */
[----:B--2---:R-:W-:Y:S05]  /*7850*/  @!P0 BRA `(.L_x_144) ;  /* 0xfffffffc00f08947 */ /* 0x004fea000383ffff */
[----:B------:R-:W-:Y:S05]  /*7860*/  BRA `(.L_x_145) ;  /* 0xffffffb000e47947 */ /* 0x000fea000383ffff */
.L_x_48:
[----:B----4-:R-:W-:-:S07]  /*7870*/  MOV R0, UR5 ;  /* 0x0000000500007c02 */ /* 0x010fce0008000f00 */
.L_x_146:
[----:B-1----:R1:W2:Y:S02]  /*7880*/  SYNCS.PHASECHK.TRANS64.TRYWAIT P0, [R0+URZ], R3 ;  /* 0x00000003000075a7 */ /* 0x0022a400080011ff */
[----:B--2---:R-:W-:Y:S05]  /*7890*/  @!P0 NANOSLEEP.SYNCS 0x989680 ;  /* 0x009896800000895d */ /* 0x004fea0003900000 */
[----:B------:R-:W2:Y:S02]  /*78a0*/  @!P0 SYNCS.PHASECHK.TRANS64 P0, [R0+URZ], R3 ;  /* 0x00000003000085a7 */ /* 0x000ea400080010ff */
[----:B--2---:R-:W-:Y:S05]  /*78b0*/  @!P0 BRA `(.L_x_146) ;  /* 0xfffffffc00f08947 */ /* 0x004fea000383ffff */
[----:B------:R-:W-:Y:S05]  /*78c0*/  BRA `(.L_x_147) ;  /* 0xffffffb000f07947 */ /* 0x000fea000383ffff */
.L_x_49:
[----:B----4-:R-:W-:-:S07]  /*78d0*/  MOV R0, UR5 ;  /* 0x0000000500007c02 */ /* 0x010fce0008000f00 */
.L_x_148:
[----:B-1----:R1:W2:Y:S02]  /*78e0*/  SYNCS.PHASECHK.TRANS64.TRYWAIT P0, [R0+URZ], R3 ;  /* 0x00000003000075a7 */ /* 0x0022a400080011ff */
[----:B--2---:R-:W-:Y:S05]  /*78f0*/  @!P0 NANOSLEEP.SYNCS 0x989680 ;  /* 0x009896800000895d */ /* 0x004fea0003900000 */
[----:B------:R-:W2:Y:S02]  /*7900*/  @!P0 SYNCS.PHASECHK.TRANS64 P0, [R0+URZ], R3 ;  /* 0x00000003000085a7 */ /* 0x000ea400080010ff */
[----:B--2---:R-:W-:Y:S05]  /*7910*/  @!P0 BRA `(.L_x_148) ;  /* 0xfffffffc00f08947 */ /* 0x004fea000383ffff */
[----:B------:R-:W-:Y:S05]  /*7920*/  BRA `(.L_x_149) ;  /* 0xffffffb000fc7947 */ /* 0x000fea000383ffff */
.L_x_50:
[----:B----4-:R-:W-:-:S07]  /*7930*/  MOV R0, UR5 ;  /* 0x0000000500007c02 */ /* 0x010fce0008000f00 */
.L_x_150:
[----:B-1----:R1:W2:Y:S02]  /*7940*/  SYNCS.PHASECHK.TRANS64.TRYWAIT P0, [R0+URZ], R3 ;  /* 0x00000003000075a7 */ /* 0x0022a400080011ff */
[----:B--2---:R-:W-:Y:S05]  /*7950*/  @!P0 NANOSLEEP.SYNCS 0x989680 ;  /* 0x009896800000895d */ /* 0x004fea0003900000 */
[----:B------:R-:W2:Y:S02]  /*7960*/  @!P0 SYNCS.PHASECHK.TRANS64 P0, [R0+URZ], R3 ;  /* 0x00000003000085a7 */ /* 0x000ea400080010ff */
[----:B--2---:R-:W-:Y:S05]  /*7970*/  @!P0 BRA `(.L_x_150) ;  /* 0xfffffffc00f08947 */ /* 0x004fea000383ffff */
[----:B------:R-:W-:Y:S05]  /*7980*/  BRA `(.L_x_151) ;  /* 0xffffffb400087947 */ /* 0x000fea000383ffff */
.L_x_51:
[----:B----4-:R-:W-:-:S07]  /*7990*/  MOV R0, UR5 ;  /* 0x0000000500007c02 */ /* 0x010fce0008000f00 */
.L_x_152:
[----:B-1----:R1:W2:Y:S02]  /*79a0*/  SYNCS.PHASECHK.TRANS64.TRYWAIT P0, [R0+URZ], R3 ;  /* 0x00000003000075a7 */ /* 0x0022a400080011ff */
[----:B--2---:R-:W-:Y:S05]  /*79b0*/  @!P0 NANOSLEEP.SYNCS 0x989680 ;  /* 0x009896800000895d */ /* 0x004fea0003900000 */
[----:B------:R-:W2:Y:S02]  /*79c0*/  @!P0 SYNCS.PHASECHK.TRANS64 P0, [R0+URZ], R3 ;  /* 0x00000003000085a7 */ /* 0x000ea400080010ff */
[----:B--2---:R-:W-:Y:S05]  /*79d0*/  @!P0 BRA `(.L_x_152) ;  /* 0xfffffffc00f08947 */ /* 0x004fea000383ffff */
[----:B------:R-:W-:Y:S05]  /*79e0*/  BRA `(.L_x_153) ;  /* 0xffffffb400147947 */ /* 0x000fea000383ffff */
.L_x_52:
[----:B----4-:R-:W-:-:S07]  /*79f0*/  MOV R0, UR5 ;  /* 0x0000000500007c02 */ /* 0x010fce0008000f00 */
.L_x_154:
[----:B-1----:R1:W2:Y:S02]  /*7a00*/  SYNCS.PHASECHK.TRANS64.TRYWAIT P0, [R0+URZ], R3 ;  /* 0x00000003000075a7 */ /* 0x0022a400080011ff */
[----:B--2---:R-:W-:Y:S05]  /*7a10*/  @!P0 NANOSLEEP.SYNCS 0x989680 ;  /* 0x009896800000895d */ /* 0x004fea0003900000 */
[----:B------:R-:W2:Y:S02]  /*7a20*/  @!P0 SYNCS.PHASECHK.TRANS64 P0, [R0+URZ], R3 ;  /* 0x00000003000085a7 */ /* 0x000ea400080010ff */
[----:B--2---:R-:W-:Y:S05]  /*7a30*/  @!P0 BRA `(.L_x_154) ;  /* 0xfffffffc00f08947 */ /* 0x004fea000383ffff */
[----:B------:R-:W-:Y:S05]  /*7a40*/  BRA `(.L_x_155) ;  /* 0xffffffb400207947 */ /* 0x000fea000383ffff */
.L_x_53:
[----:B----4-:R-:W-:-:S07]  /*7a50*/  MOV R0, UR5 ;  /* 0x0000000500007c02 */ /* 0x010fce0008000f00 */
.L_x_156:
[----:B-1----:R1:W2:Y:S02]  /*7a60*/  SYNCS.PHASECHK.TRANS64.TRYWAIT P0, [R0+URZ], R3 ;  /* 0x00000003000075a7 */ /* 0x0022a400080011ff */
[----:B--2---:R-:W-:Y:S05]  /*7a70*/  @!P0 NANOSLEEP.SYNCS 0x989680 ;  /* 0x009896800000895d */ /* 0x004fea0003900000 */
[----:B------:R-:W2:Y:S02]  /*7a80*/  @!P0 SYNCS.PHASECHK.TRANS64 P0, [R0+URZ], R3 ;  /* 0x00000003000085a7 */ /* 0x000ea400080010ff */
[----:B--2---:R-:W-:Y:S05]  /*7a90*/  @!P0 BRA `(.L_x_156) ;  /* 0xfffffffc00f08947 */ /* 0x004fea000383ffff */
[----:B------:R-:W-:Y:S05]  /*7aa0*/  BRA `(.L_x_157) ;  /* 0xffffffb4002c7947 */ /* 0x000fea000383ffff */
.L_x_54:
[----:B----4-:R-:W-:-:S07]  /*7ab0*/  MOV R0, UR5 ;  /* 0x0000000500007c02 */ /* 0x010fce0008000f00 */
.L_x_158:
[----:B-1----:R1:W2:Y:S02]  /*7ac0*/  SYNCS.PHASECHK.TRANS64.TRYWAIT P0, [R0+URZ], R3 ;  /* 0x00000003000075a7 */ /* 0x0022a400080011ff */
[----:B--2---:R-:W-:Y:S05]  /*7ad0*/  @!P0 NANOSLEEP.SYNCS 0x989680 ;  /* 0x009896800000895d */ /* 0x004fea0003900000 */
[----:B------:R-:W2:Y:S02]  /*7ae0*/  @!P0 SYNCS.PHASECHK.TRANS64 P0, [R0+URZ], R3 ;  /* 0x00000003000085a7 */ /* 0x000ea400080010ff */
[----:B--2---:R-:W-:Y:S05]  /*7af0*/  @!P0 BRA `(.L_x_158) ;  /* 0xfffffffc00f08947 */ /* 0x004fea000383ffff */
[----:B------:R-:W-:Y:S05]  /*7b00*/  BRA `(.L_x_159) ;  /* 0xffffffb400387947 */ /* 0x000fea000383ffff */
.L_x_55:
[----:B----4-:R-:W-:-:S07]  /*7b10*/  MOV R0, UR5 ;  /* 0x0000000500007c02 */ /* 0x010fce0008000f00 */
.L_x_160:
[----:B-1----:R1:W2:Y:S02]  /*7b20*/  SYNCS.PHASECHK.TRANS64.TRYWAIT P0, [R0+URZ], R3 ;  /* 0x00000003000075a7 */ /* 0x0022a400080011ff */
[----:B--2---:R-:W-:Y:S05]  /*7b30*/  @!P0 NANOSLEEP.SYNCS 0x989680 ;  /* 0x009896800000895d */ /* 0x004fea0003900000 */
[----:B------:R-:W2:Y:S02]  /*7b40*/  @!P0 SYNCS.PHASECHK.TRANS64 P0, [R0+URZ], R3 ;  /* 0x00000003000085a7 */ /* 0x000ea400080010ff */
[----:B--2---:R-:W-:Y:S05]  /*7b50*/  @!P0 BRA `(.L_x_160) ;  /* 0xfffffffc00f08947 */ /* 0x004fea000383ffff */
[----:B------:R-:W-:Y:S05]  /*7b60*/  BRA `(.L_x_161) ;  /* 0xffffffb400447947 */ /* 0x000fea000383ffff */
.L_x_56:
[----:B----4-:R-:W-:-:S07]  /*7b70*/  MOV R0, UR5 ;  /* 0x0000000500007c02 */ /* 0x010fce0008000f00 */
.L_x_162:
[----:B-1----:R1:W2:Y:S02]  /*7b80*/  SYNCS.PHASECHK.TRANS64.TRYWAIT P0, [R0+URZ], R3 ;  /* 0x00000003000075a7 */ /* 0x0022a400080011ff */
[----:B--2---:R-:W-:Y:S05]  /*7b90*/  @!P0 NANOSLEEP.SYNCS 0x989680 ;  /* 0x009896800000895d */ /* 0x004fea0003900000 */
[----:B------:R-:W2:Y:S02]  /*7ba0*/  @!P0 SYNCS.PHASECHK.TRANS64 P0, [R0+URZ], R3 ;  /* 0x00000003000085a7 */ /* 0x000ea400080010ff */
[----:B--2---:R-:W-:Y:S05]  /*7bb0*/  @!P0 BRA `(.L_x_162) ;  /* 0xfffffffc00f08947 */ /* 0x004fea000383ffff */
[----:B------:R-:W-:Y:S05]  /*7bc0*/  BRA `(.L_x_163) ;  /* 0xffffffb400507947 */ /* 0x000fea000383ffff */
.L_x_57:
[----:B----4-:R-:W-:-:S07]  /*7bd0*/  MOV R0, UR5 ;  /* 0x0000000500007c02 */ /* 0x010fce0008000f00 */
.L_x_164:
[----:B-1----:R1:W2:Y:S02]  /*7be0*/  SYNCS.PHASECHK.TRANS64.TRYWAIT P0, [R0+URZ], R3 ;  /* 0x00000003000075a7 */ /* 0x0022a400080011ff */
[----:B--2---:R-:W-:Y:S05]  /*7bf0*/  @!P0 NANOSLEEP.SYNCS 0x989680 ;  /* 0x009896800000895d */ /* 0x004fea0003900000 */
[----:B------:R-:W2:Y:S02]  /*7c00*/  @!P0 SYNCS.PHASECHK.TRANS64 P0, [R0+URZ], R3 ;  /* 0x00000003000085a7 */ /* 0x000ea400080010ff */
[----:B--2---:R-:W-:Y:S05]  /*7c10*/  @!P0 BRA `(.L_x_164) ;  /* 0xfffffffc00f08947 */ /* 0x004fea000383ffff */
[----:B------:R-:W-:Y:S05]  /*7c20*/  BRA `(.L_x_165) ;  /* 0xffffffb4005c7947 */ /* 0x000fea000383ffff */
.L_x_58:
[----:B----4-:R-:W-:-:S07]  /*7c30*/  MOV R0, UR5 ;  /* 0x0000000500007c02 */ /* 0x010fce0008000f00 */
.L_x_166:
[----:B-1----:R1:W2:Y:S02]  /*7c40*/  SYNCS.PHASECHK.TRANS64.TRYWAIT P0, [R0+URZ], R3 ;  /* 0x00000003000075a7 */ /* 0x0022a400080011ff */
[----:B--2---:R-:W-:Y:S05]  /*7c50*/  @!P0 NANOSLEEP.SYNCS 0x989680 ;  /* 0x009896800000895d */ /* 0x004fea0003900000 */
[----:B------:R-:W2:Y:S02]  /*7c60*/  @!P0 SYNCS.PHASECHK.TRANS64 P0, [R0+URZ], R3 ;  /* 0x00000003000085a7 */ /* 0x000ea400080010ff */
[----:B--2---:R-:W-:Y:S05]  /*7c70*/  @!P0 BRA `(.L_x_166) ;  /* 0xfffffffc00f08947 */ /* 0x004fea000383ffff */
[----:B------:R-:W-:Y:S05]  /*7c80*/  BRA `(.L_x_167) ;  /* 0xffffffb400687947 */ /* 0x000fea000383ffff */
.L_x_59:
[----:B----4-:R-:W-:-:S07]  /*7c90*/  MOV R0, UR5 ;  /* 0x0000000500007c02 */ /* 0x010fce0008000f00 */
.L_x_168:
[----:B-1----:R1:W2:Y:S02]  /*7ca0*/  SYNCS.PHASECHK.TRANS64.TRYWAIT P0, [R0+URZ], R3 ;  /* 0x00000003000075a7 */ /* 0x0022a400080011ff */
[----:B--2---:R-:W-:Y:S05]  /*7cb0*/  @!P0 NANOSLEEP.SYNCS 0x989680 ;  /* 0x009896800000895d */ /* 0x004fea0003900000 */
[----:B------:R-:W2:Y:S02]  /*7cc0*/  @!P0 SYNCS.PHASECHK.TRANS64 P0, [R0+URZ], R3 ;  /* 0x00000003000085a7 */ /* 0x000ea400080010ff */
[----:B--2---:R-:W-:Y:S05]  /*7cd0*/  @!P0 BRA `(.L_x_168) ;  /* 0xfffffffc00f08947 */ /* 0x004fea000383ffff */
[----:B------:R-:W-:Y:S05]  /*7ce0*/  BRA `(.L_x_169) ;  /* 0xffffffb400747947 */ /* 0x000fea000383ffff */
.L_x_60:
[----:B----4-:R-:W-:-:S07]  /*7cf0*/  MOV R0, UR5 ;  /* 0x0000000500007c02 */ /* 0x010fce0008000f00 */
.L_x_170:
[----:B-1----:R1:W2:Y:S02]  /*7d00*/  SYNCS.PHASECHK.TRANS64.TRYWAIT P0, [R0+URZ], R3 ;  /* 0x00000003000075a7 */ /* 0x0022a400080011ff */
[----:B--2---:R-:W-:Y:S05]  /*7d10*/  @!P0 NANOSLEEP.SYNCS 0x989680 ;  /* 0x009896800000895d */ /* 0x004fea0003900000 */
[----:B------:R-:W2:Y:S02]  /*7d20*/  @!P0 SYNCS.PHASECHK.TRANS64 P0, [R0+URZ], R3 ;  /* 0x00000003000085a7 */ /* 0x000ea400080010ff */
[----:B--2---:R-:W-:Y:S05]  /*7d30*/  @!P0 BRA `(.L_x_170) ;  /* 0xfffffffc00f08947 */ /* 0x004fea000383ffff */
[----:B------:R-:W-:Y:S05]  /*7d40*/  BRA `(.L_x_171) ;  /* 0xffffffb400807947 */ /* 0x000fea000383ffff */
.L_x_61:
[----:B----4-:R-:W-:-:S07]  /*7d50*/  MOV R0, UR5 ;  /* 0x0000000500007c02 */ /* 0x010fce0008000f00 */
.L_x_172:
[----:B-1----:R1:W2:Y:S02]  /*7d60*/  SYNCS.PHASECHK.TRANS64.TRYWAIT P0, [R0+URZ], R3 ;  /* 0x00000003000075a7 */ /* 0x0022a400080011ff */
[----:B--2---:R-:W-:Y:S05]  /*7d70*/  @!P0 NANOSLEEP.SYNCS 0x989680 ;  /* 0x009896800000895d */ /* 0x004fea0003900000 */
[----:B------:R-:W2:Y:S02]  /*7d80*/  @!P0 SYNCS.PHASECHK.TRANS64 P0, [R0+URZ], R3 ;  /* 0x00000003000085a7 */ /* 0x000ea400080010ff */
[----:B--2---:R-:W-:Y:S05]  /*7d90*/  @!P0 BRA `(.L_x_172) ;  /* 0xfffffffc00f08947 */ /* 0x004fea000383ffff */
[----:B------:R-:W-:Y:S05]  /*7da0*/  BRA `(.L_x_173) ;  /* 0xffffffb4008c7947 */ /* 0x000fea000383ffff */
.L_x_62:
[----:B----4-:R-:W-:-:S07]  /*7db0*/  MOV R0, UR5 ;  /* 0x0000000500007c02 */ /* 0x010fce0008000f00 */
.L_x_174:
[----:B-1----:R1:W2:Y:S02]  /*7dc0*/  SYNCS.PHASECHK.TRANS64.TRYWAIT P0, [R0+URZ], R3 ;  /* 0x00000003000075a7 */ /* 0x0022a400080011ff */
[----:B--2---:R-:W-:Y:S05]  /*7dd0*/  @!P0 NANOSLEEP.SYNCS 0x989680 ;  /* 0x009896800000895d */ /* 0x004fea0003900000 */
[----:B------:R-:W2:Y:S02]  /*7de0*/  @!P0 SYNCS.PHASECHK.TRANS64 P0, [R0+URZ], R3 ;  /* 0x00000003000085a7 */ /* 0x000ea400080010ff */
[----:B--2---:R-:W-:Y:S05]  /*7df0*/  @!P0 BRA `(.L_x_174) ;  /* 0xfffffffc00f08947 */ /* 0x004fea000383ffff */
[----:B------:R-:W-:Y:S05]  /*7e00*/  BRA `(.L_x_175) ;  /* 0xffffffb400987947 */ /* 0x000fea000383ffff */
.L_x_63:
[----:B----4-:R-:W-:-:S07]  /*7e10*/  MOV R0, UR5 ;  /* 0x0000000500007c02 */ /* 0x010fce0008000f00 */
.L_x_176:
[----:B-1----:R1:W2:Y:S02]  /*7e20*/  SYNCS.PHASECHK.TRANS64.TRYWAIT P0, [R0+URZ], R3 ;  /* 0x00000003000075a7 */ /* 0x0022a400080011ff */
[----:B--2---:R-:W-:Y:S05]  /*7e30*/  @!P0 NANOSLEEP.SYNCS 0x989680 ;  /* 0x009896800000895d */ /* 0x004fea0003900000 */
[----:B------:R-:W2:Y:S02]  /*7e40*/  @!P0 SYNCS.PHASECHK.TRANS64 P0, [R0+URZ], R3 ;  /* 0x00000003000085a7 */ /* 0x000ea400080010ff */
[----:B--2---:R-:W-:Y:S05]  /*7e50*/  @!P0 BRA `(.L_x_176) ;  /* 0xfffffffc00f08947 */ /* 0x004fea000383ffff */
[----:B------:R-:W-:Y:S05]  /*7e60*/  BRA `(.L_x_177) ;  /* 0xffffffb400a47947 */ /* 0x000fea000383ffff */
.L_x_64:
[----:B----4-:R-:W-:-:S07]  /*7e70*/  MOV R0, UR5 ;  /* 0x0000000500007c02 */ /* 0x010fce0008000f00 */
.L_x_178:
[----:B-1----:R1:W2:Y:S02]  /*7e80*/  SYNCS.PHASECHK.TRANS64.TRYWAIT P0, [R0+URZ], R3 ;  /* 0x00000003000075a7 */ /* 0x0022a400080011ff */
[----:B--2---:R-:W-:Y:S05]  /*7e90*/  @!P0 NANOSLEEP.SYNCS 0x989680 ;  /* 0x009896800000895d */ /* 0x004fea0003900000 */
[----:B------:R-:W2:Y:S02]  /*7ea0*/  @!P0 SYNCS.PHASECHK.TRANS64 P0, [R0+URZ], R3 ;  /* 0x00000003000085a7 */ /* 0x000ea400080010ff */
[----:B--2---:R-:W-:Y:S05]  /*7eb0*/  @!P0 BRA `(.L_x_178) ;  /* 0xfffffffc00f08947 */ /* 0x004fea000383ffff */
[----:B------:R-:W-:Y:S05]  /*7ec0*/  BRA `(.L_x_179) ;  /* 0xffffffb400b07947 */ /* 0x000fea000383ffff */
.L_x_65:
[----:B----4-:R-:W-:-:S07]  /*7ed0*/  MOV R0, UR5 ;  /* 0x0000000500007c02 */ /* 0x010fce0008000f00 */
.L_x_180:
[----:B-1----:R1:W2:Y:S02]  /*7ee0*/  SYNCS.PHASECHK.TRANS64.TRYWAIT P0, [R0+URZ], R3 ;  /* 0x00000003000075a7 */ /* 0x0022a400080011ff */
[----:B--2---:R-:W-:Y:S05]  /*7ef0*/  @!P0 NANOSLEEP.SYNCS 0x989680 ;  /* 0x009896800000895d */ /* 0x004fea0003900000 */
[----:B------:R-:W2:Y:S02]  /*7f00*/  @!P0 SYNCS.PHASECHK.TRANS64 P0, [R0+URZ], R3 ;  /* 0x00000003000085a7 */ /* 0x000ea400080010ff */
[----:B--2---:R-:W-:Y:S05]  /*7f10*/  @!P0 BRA `(.L_x_180) ;  /* 0xfffffffc00f08947 */ /* 0x004fea000383ffff */
[----:B------:R-:W-:Y:S05]  /*7f20*/  BRA `(.L_x_181) ;  /* 0xffffffb400bc7947 */ /* 0x000fea000383ffff */
.L_x_66:
[----:B----4-:R-:W-:-:S07]  /*7f30*/  MOV R0, UR5 ;  /* 0x0000000500007c02 */ /* 0x010fce0008000f00 */
.L_x_182:
[----:B-1----:R1:W2:Y:S02]  /*7f40*/  SYNCS.PHASECHK.TRANS64.TRYWAIT P0, [R0+URZ], R3 ;  /* 0x00000003000075a7 */ /* 0x0022a400080011ff */
[----:B--2---:R-:W-:Y:S05]  /*7f50*/  @!P0 NANOSLEEP.SYNCS 0x989680 ;  /* 0x009896800000895d */ /* 0x004fea0003900000 */
[----:B------:R-:W2:Y:S02]  /*7f60*/  @!P0 SYNCS.PHASECHK.TRANS64 P0, [R0+URZ], R3 ;  /* 0x00000003000085a7 */ /* 0x000ea400080010ff */
[----:B--2---:R-:W-:Y:S05]  /*7f70*/  @!P0 BRA `(.L_x_182) ;  /* 0xfffffffc00f08947 */ /* 0x004fea000383ffff */
[----:B------:R-:W-:Y:S05]  /*7f80*/  BRA `(.L_x_183) ;  /* 0xffffffb400c87947 */ /* 0x000fea000383ffff */
.L_x_69:
[----:B-1----:R1:W2:Y:S02]  /*7f90*/  SYNCS.PHASECHK.TRANS64.TRYWAIT P0, [R0+URZ+0x270], R5 ;  /* 0x00027005000075a7 */ /* 0x0022a400080011ff */
[----:B--2---:R-:W-:Y:S05]  /*7fa0*/  @!P0 NANOSLEEP.SYNCS 0x989680 ;  /* 0x009896800000895d */ /* 0x004fea0003900000 */
[----:B------:R-:W2:Y:S02]  /*7fb0*/  @!P0 SYNCS.PHASECHK.TRANS64 P0, [R0+URZ+0x270], R5 ;  /* 0x00027005000085a7 */ /* 0x000ea400080010ff */
[----:B--2---:R-:W-:Y:S05]  /*7fc0*/  @!P0 BRA `(.L_x_69) ;  /* 0xfffffffc00f08947 */ /* 0x004fea000383ffff */
[----:B------:R-:W-:Y:S05]  /*7fd0*/  BRA `(.L_x_184) ;  /* 0xffffffb800247947 */ /* 0x000fea000383ffff */
.L_x_70:
[----:B------:R-:W-:-:S07]  /*7fe0*/  MOV R0, UR5 ;  /* 0x0000000500007c02 */ /* 0x000fce0008000f00 */
.L_x_185:
[----:B-1----:R1:W2:Y:S02]  /*7ff0*/  SYNCS.PHASECHK.TRANS64.TRYWAIT P0, [R0+URZ+0x220], R5 ;  /* 0x00022005000075a7 */ /* 0x0022a400080011ff */
[----:B--2---:R-:W-:Y:S05]  /*8000*/  @!P0 NANOSLEEP.SYNCS 0x989680 ;  /* 0x009896800000895d */ /* 0x004fea0003900000 */
[----:B------:R-:W2:Y:S02]  /*8010*/  @!P0 SYNCS.PHASECHK.TRANS64 P0, [R0+URZ+0x220], R5 ;  /* 0x00022005000085a7 */ /* 0x000ea400080010ff */
[----:B--2---:R-:W-:Y:S05]  /*8020*/  @!P0 BRA `(.L_x_185) ;  /* 0xfffffffc00f08947 */ /* 0x004fea000383ffff */
[----:B------:R-:W-:Y:S05]  /*8030*/  BRA `(.L_x_186) ;  /* 0xffffffb800347947 */ /* 0x000fea000383ffff */
.L_x_71:
[----:B-1----:R1:W2:Y:S02]  /*8040*/  SYNCS.PHASECHK.TRANS64.TRYWAIT P1, [R0+URZ+0x210], R5 ;  /* 0x00021005000075a7 */ /* 0x0022a400080211ff */
[----:B--2---:R-:W-:Y:S05]  /*8050*/  @!P1 NANOSLEEP.SYNCS 0x989680 ;  /* 0x009896800000995d */ /* 0x004fea0003900000 */
[----:B------:R-:W2:Y:S02]  /*8060*/  @!P1 SYNCS.PHASECHK.TRANS64 P1, [R0+URZ+0x210], R5 ;  /* 0x00021005000095a7 */ /* 0x000ea400080210ff */
[----:B--2---:R-:W-:Y:S05]  /*8070*/  @!P1 BRA `(.L_x_71) ;  /* 0xfffffffc00f09947 */ /* 0x004fea000383ffff */
[----:B------:R-:W-:Y:S05]  /*8080*/  BRA `(.L_x_187) ;  /* 0xffffffb800647947 */ /* 0x000fea000383ffff */
.L_x_74:
[----:B------:R-:W-:-:S07]  /*8090*/  MOV R0, UR5 ;  /* 0x0000000500007c02 */ /* 0x000fce0008000f00 */
.L_x_188:
[----:B-1----:R1:W2:Y:S02]  /*80a0*/  SYNCS.PHASECHK.TRANS64.TRYWAIT P0, [R0+URZ+0x220], R3 ;  /* 0x00022003000075a7 */ /* 0x0022a400080011ff */
[----:B--2---:R-:W-:Y:S05]  /*80b0*/  @!P0 NANOSLEEP.SYNCS 0x989680 ;  /* 0x009896800000895d */ /* 0x004fea0003900000 */
[----:B------:R-:W2:Y:S02]  /*80c0*/  @!P0 SYNCS.PHASECHK.TRANS64 P0, [R0+URZ+0x220], R3 ;  /* 0x00022003000085a7 */ /* 0x000ea400080010ff */
[----:B--2---:R-:W-:Y:S05]  /*80d0*/  @!P0 BRA `(.L_x_188) ;  /* 0xfffffffc00f08947 */ /* 0x004fea000383ffff */
[----:B------:R-:W-:Y:S05]  /*80e0*/  BRA `(.L_x_73) ;  /* 0xffffffb800b87947 */ /* 0x000fea000383ffff */
.L_x_81:
[----:B-1----:R1:W2:Y:S02]  /*80f0*/  SYNCS.PHASECHK.TRANS64.TRYWAIT P1, [R0+URZ+0x210], R5 ;  /* 0x00021005000075a7 */ /* 0x0022a400080211ff */
[----:B--2---:R-:W-:Y:S05]  /*8100*/  @!P1 NANOSLEEP.SYNCS 0x989680 ;  /* 0x009896800000995d */ /* 0x004fea0003900000 */
[----:B------:R-:W2:Y:S02]  /*8110*/  @!P1 SYNCS.PHASECHK.TRANS64 P1, [R0+URZ+0x210], R5 ;  /* 0x00021005000095a7 */ /* 0x000ea400080210ff */
[----:B--2---:R-:W-:Y:S05]  /*8120*/  @!P1 BRA `(.L_x_81) ;  /* 0xfffffffc00f09947 */ /* 0x004fea000383ffff */
[----:B------:R-:W-:Y:S05]  /*8130*/  BRA `(.L_x_189) ;  /* 0xffffffc000187947 */ /* 0x000fea000383ffff */
.L_x_82:
[----:B------:R-:W-:-:S07]  /*8140*/  MOV R3, UR14 ;  /* 0x0000000e00037c02 */ /* 0x000fce0008000f00 */
.L_x_190:
[----:B-1----:R1:W2:Y:S02]  /*8150*/  SYNCS.PHASECHK.TRANS64.TRYWAIT P0, [R3+URZ+0x250], R0 ;  /* 0x00025000030075a7 */ /* 0x0022a400080011ff */
[----:B--2---:R-:W-:Y:S05]  /*8160*/  @!P0 NANOSLEEP.SYNCS 0x989680 ;  /* 0x009896800000895d */ /* 0x004fea0003900000 */
[----:B------:R-:W2:Y:S02]  /*8170*/  @!P0 SYNCS.PHASECHK.TRANS64 P0, [R3+URZ+0x250], R0 ;  /* 0x00025000030085a7 */ /* 0x000ea400080010ff */
[----:B--2---:R-:W-:Y:S05]  /*8180*/  @!P0 BRA `(.L_x_190) ;  /* 0xfffffffc00f08947 */ /* 0x004fea000383ffff */
[----:B------:R-:W-:Y:S05]  /*8190*/  BRA `(.L_x_191) ;  /* 0xffffffc000647947 */ /* 0x000fea000383ffff */
.L_x_85:
[----:B------:R-:W-:Y:S07]  /*81a0*/  MOV R0, UR7 ;  /* 0x0000000700007c02 */ /* 0x000fee0008000f00 */
.L_x_192:
[----:B-1----:R1:W2:Y:S02]  /*81b0*/  SYNCS.PHASECHK.TRANS64.TRYWAIT P0, [R0+URZ], R3 ;  /* 0x00000003000075a7 */ /* 0x0022a400080011ff */
[----:B--2---:R-:W-:Y:S05]  /*81c0*/  @!P0 NANOSLEEP.SYNCS 0x989680 ;  /* 0x009896800000895d */ /* 0x004fea0003900000 */
[----:B------:R-:W2:Y:S02]  /*81d0*/  @!P0 SYNCS.PHASECHK.TRANS64 P0, [R0+URZ], R3 ;  /* 0x00000003000085a7 */ /* 0x000ea400080010ff */
[----:B--2---:R-:W-:Y:S05]  /*81e0*/  @!P0 BRA `(.L_x_192) ;  /* 0xfffffffc00f08947 */ /* 0x004fea000383ffff */
[----:B------:R-:W-:Y:S05]  /*81f0*/  BRA `(.L_x_84) ;  /* 0xffffffc000807947 */ /* 0x000fea000383ffff */
.L_x_88:
[----:B------:R-:W-:-:S07]  /*8200*/  MOV R0, UR5 ;  /* 0x0000000500007c02 */ /* 0x000fce0008000f00 */
.L_x_193:
[----:B--2---:R2:W3:Y:S02]  /*8210*/  SYNCS.PHASECHK.TRANS64.TRYWAIT P0, [R0+URZ], R3 ;  /* 0x00000003000075a7 */ /* 0x0044e400080011ff */
[----:B---3--:R-:W-:Y:S05]  /*8220*/  @!P0 NANOSLEEP.SYNCS 0x989680 ;  /* 0x009896800000895d */ /* 0x008fea0003900000 */
[----:B------:R-:W3:Y:S02]  /*8230*/  @!P0 SYNCS.PHASECHK.TRANS64 P0, [R0+URZ], R3 ;  /* 0x00000003000085a7 */ /* 0x000ee400080010ff */
[----:B---3--:R-:W-:Y:S05]  /*8240*/  @!P0 BRA `(.L_x_193) ;  /* 0xfffffffc00f08947 */ /* 0x008fea000383ffff */
[----:B------:R-:W-:Y:S05]  /*8250*/  BRA `(.L_x_194) ;  /* 0xffffffc400347947 */ /* 0x000fea000383ffff */
.L_x_89:
[----:B------:R-:W-:-:S07]  /*8260*/  MOV R0, UR5 ;  /* 0x0000000500007c02 */ /* 0x000fce0008000f00 */
.L_x_195:
[----:B--2---:R2:W3:Y:S02]  /*8270*/  SYNCS.PHASECHK.TRANS64.TRYWAIT P0, [R0+URZ], R3 ;  /* 0x00000003000075a7 */ /* 0x0044e400080011ff */
[----:B---3--:R-:W-:Y:S05]  /*8280*/  @!P0 NANOSLEEP.SYNCS 0x989680 ;  /* 0x009896800000895d */ /* 0x008fea0003900000 */
[----:B------:R-:W3:Y:S02]  /*8290*/  @!P0 SYNCS.PHASECHK.TRANS64 P0, [R0+URZ], R3 ;  /* 0x00000003000085a7 */ /* 0x000ee400080010ff */
[----:B---3--:R-:W-:Y:S05]  /*82a0*/  @!P0 BRA `(.L_x_195) ;  /* 0xfffffffc00f08947 */ /* 0x008fea000383ffff */
[----:B------:R-:W-:Y:S05]  /*82b0*/  BRA `(.L_x_196) ;  /* 0xffffffc400407947 */ /* 0x000fea000383ffff */
.L_x_90:
[----:B------:R-:W-:-:S07]  /*82c0*/  MOV R0, UR5 ;  /* 0x0000000500007c02 */ /* 0x000fce0008000f00 */
.L_x_197:
[----:B--2---:R2:W3:Y:S02]  /*82d0*/  SYNCS.PHASECHK.TRANS64.TRYWAIT P0, [R0+URZ], R3 ;  /* 0x00000003000075a7 */ /* 0x0044e400080011ff */
[----:B---3--:R-:W-:Y:S05]  /*82e0*/  @!P0 NANOSLEEP.SYNCS 0x989680 ;  /* 0x009896800000895d */ /* 0x008fea0003900000 */
[----:B------:R-:W3:Y:S02]  /*82f0*/  @!P0 SYNCS.PHASECHK.TRANS64 P0, [R0+URZ], R3 ;  /* 0x00000003000085a7 */ /* 0x000ee400080010ff */
[----:B---3--:R-:W-:Y:S05]  /*8300*/  @!P0 BRA `(.L_x_197) ;  /* 0xfffffffc00f08947 */ /* 0x008fea000383ffff */
[----:B------:R-:W-:Y:S05]  /*8310*/  BRA `(.L_x_198) ;  /* 0xffffffc4004c7947 */ /* 0x000fea000383ffff */
.L_x_91:
[----:B------:R-:W-:-:S07]  /*8320*/  MOV R0, UR6 ;  /* 0x0000000600007c02 */ /* 0x000fce0008000f00 */
.L_x_199:
[----:B--2---:R2:W3:Y:S02]  /*8330*/  SYNCS.PHASECHK.TRANS64.TRYWAIT P0, [R0+URZ], R3 ;  /* 0x00000003000075a7 */ /* 0x0044e400080011ff */
[----:B---3--:R-:W-:Y:S05]  /*8340*/  @!P0 NANOSLEEP.SYNCS 0x989680 ;  /* 0x009896800000895d */ /* 0x008fea0003900000 */
[----:B------:R-:W3:Y:S02]  /*8350*/  @!P0 SYNCS.PHASECHK.TRANS64 P0, [R0+URZ], R3 ;  /* 0x00000003000085a7 */ /* 0x000ee400080010ff */
[----:B---3--:R-:W-:Y:S05]  /*8360*/  @!P0 BRA `(.L_x_199) ;  /* 0xfffffffc00f08947 */ /* 0x008fea000383ffff */
[----:B------:R-:W-:Y:S05]  /*8370*/  BRA `(.L_x_200) ;  /* 0xffffffc400587947 */ /* 0x000fea000383ffff */
.L_x_96:
[----:B--2---:R2:W3:Y:S02]  /*8380*/  SYNCS.PHASECHK.TRANS64.TRYWAIT P0, [R0+URZ+0x210], R3 ;  /* 0x00021003000075a7 */ /* 0x0044e400080011ff */
[----:B---3--:R-:W-:Y:S05]  /*8390*/  @!P0 NANOSLEEP.SYNCS 0x989680 ;  /* 0x009896800000895d */ /* 0x008fea0003900000 */
[----:B------:R-:W3:Y:S02]  /*83a0*/  @!P0 SYNCS.PHASECHK.TRANS64 P0, [R0+URZ+0x210], R3 ;  /* 0x00021003000085a7 */ /* 0x000ee400080010ff */
[----:B---3--:R-:W-:Y:S05]  /*83b0*/  @!P0 BRA `(.L_x_96) ;  /* 0xfffffffc00f08947 */ /* 0x008fea000383ffff */
[----:B------:R-:W-:Y:S05]  /*83c0*/  BRA `(.L_x_201) ;  /* 0xffffffc800587947 */ /* 0x000fea000383ffff */
.L_x_99:
[----:B------:R-:W-:Y:S07]  /*83d0*/  MOV R0, UR7 ;  /* 0x0000000700007c02 */ /* 0x000fee0008000f00 */
.L_x_202:
[----:B--2---:R2:W3:Y:S02]  /*83e0*/  SYNCS.PHASECHK.TRANS64.TRYWAIT P0, [R0+URZ+0x208], R3 ;  /* 0x00020803000075a7 */ /* 0x0044e400080011ff */
[----:B---3--:R-:W-:Y:S05]  /*83f0*/  @!P0 NANOSLEEP.SYNCS 0x989680 ;  /* 0x009896800000895d */ /* 0x008fea0003900000 */
[----:B------:R-:W3:Y:S02]  /*8400*/  @!P0 SYNCS.PHASECHK.TRANS64 P0, [R0+URZ+0x208], R3 ;  /* 0x00020803000085a7 */ /* 0x000ee400080010ff */
[----:B---3--:R-:W-:Y:S05]  /*8410*/  @!P0 BRA `(.L_x_202) ;  /* 0xfffffffc00f08947 */ /* 0x008fea000383ffff */
[----:B------:R-:W-:Y:S05]  /*8420*/  BRA `(.L_x_98) ;  /* 0xffffffcc00447947 */ /* 0x000fea000383ffff */
.L_x_102:
[----:B------:R-:W-:Y:S07]  /*8430*/  MOV R0, UR7 ;  /* 0x0000000700007c02 */ /* 0x000fee0008000f00 */
.L_x_203:
[----:B-1----:R1:W2:Y:S02]  /*8440*/  SYNCS.PHASECHK.TRANS64.TRYWAIT P2, [R0+URZ+0x1f8], R23 ;  /* 0x0001f817000075a7 */ /* 0x0022a400080411ff */
[----:B--2---:R-:W-:Y:S05]  /*8450*/  @!P2 NANOSLEEP.SYNCS 0x989680 ;  /* 0x009896800000a95d */ /* 0x004fea0003900000 */
[----:B------:R-:W2:Y:S02]  /*8460*/  @!P2 SYNCS.PHASECHK.TRANS64 P2, [R0+URZ+0x1f8], R23 ;  /* 0x0001f8170000a5a7 */ /* 0x000ea400080410ff */
[----:B--2---:R-:W-:Y:S05]  /*8470*/  @!P2 BRA `(.L_x_203) ;  /* 0xfffffffc00f0a947 */ /* 0x004fea000383ffff */
[----:B------:R-:W-:Y:S05]  /*8480*/  BRA `(.L_x_204) ;  /* 0xffffffcc00d87947 */ /* 0x000fea000383ffff */
.L_x_105:
[----:B--2---:R2:W4:Y:S02]  /*8490*/  SYNCS.PHASECHK.TRANS64.TRYWAIT P0, [R0+URZ+0x210], R3 ;  /* 0x00021003000075a7 */ /* 0x00452400080011ff */
[----:B----4-:R-:W-:Y:S05]  /*84a0*/  @!P0 NANOSLEEP.SYNCS 0x989680 ;  /* 0x009896800000895d */ /* 0x010fea0003900000 */
[----:B------:R-:W4:Y:S02]  /*84b0*/  @!P0 SYNCS.PHASECHK.TRANS64 P0, [R0+URZ+0x210], R3 ;  /* 0x00021003000085a7 */ /* 0x000f2400080010ff */
[----:B----4-:R-:W-:Y:S05]  /*84c0*/  @!P0 BRA `(.L_x_105) ;  /* 0xfffffffc00f08947 */ /* 0x010fea000383ffff */
[----:B------:R-:W-:Y:S05]  /*84d0*/  BRA `(.L_x_205) ;  /* 0xffffffd400387947 */ /* 0x000fea000383ffff */
.L_x_111:
[----:B------:R-:W-:Y:S07]  /*84e0*/  MOV R0, UR46 ;  /* 0x0000002e00007c02 */ /* 0x000fee0008000f00 */
.L_x_206:
[----:B-1----:R1:W2:Y:S02]  /*84f0*/  SYNCS.PHASECHK.TRANS64.TRYWAIT P0, [R0+URZ+0x1f0], R3 ;  /* 0x0001f003000075a7 */ /* 0x0022a400080011ff */
[----:B--2---:R-:W-:Y:S05]  /*8500*/  @!P0 NANOSLEEP.SYNCS 0x989680 ;  /* 0x009896800000895d */ /* 0x004fea0003900000 */
[----:B------:R-:W2:Y:S02]  /*8510*/  @!P0 SYNCS.PHASECHK.TRANS64 P0, [R0+URZ+0x1f0], R3 ;  /* 0x0001f003000085a7 */ /* 0x000ea400080010ff */
[----:B--2---:R-:W-:Y:S05]  /*8520*/  @!P0 BRA `(.L_x_206) ;  /* 0xfffffffc00f08947 */ /* 0x004fea000383ffff */
[----:B------:R-:W-:Y:S05]  /*8530*/  BRA `(.L_x_110) ;  /* 0xffffffdc00547947 */ /* 0x000fea000383ffff */
.L_x_113:
[----:B-1----:R-:W-:Y:S07]  /*8540*/  MOV R3, UR50 ;  /* 0x0000003200037c02 */ /* 0x002fee0008000f00 */
.L_x_207:
[----:B-1----:R1:W3:Y:S02]  /*8550*/  SYNCS.PHASECHK.TRANS64.TRYWAIT P0, [R3+URZ+0x230], R8 ;  /* 0x00023008030075a7 */ /* 0x0022e400080011ff */
[----:B---3--:R-:W-:Y:S05]  /*8560*/  @!P0 NANOSLEEP.SYNCS 0x989680 ;  /* 0x009896800000895d */ /* 0x008fea0003900000 */
[----:B------:R-:W3:Y:S02]  /*8570*/  @!P0 SYNCS.PHASECHK.TRANS64 P0, [R3+URZ+0x230], R8 ;  /* 0x00023008030085a7 */ /* 0x000ee400080010ff */
[----:B---3--:R-:W-:Y:S05]  /*8580*/  @!P0 BRA `(.L_x_207) ;  /* 0xfffffffc00f08947 */ /* 0x008fea000383ffff */
[----:B------:R-:W-:Y:S05]  /*8590*/  BRA `(.L_x_112) ;  /* 0xffffffdc00b47947 */ /* 0x000fea000383ffff */
        .weak           $__internal_0_$__cuda_sm10x_tcgen05_guardrail_trap_col_being_dealloced_not_returned_by_alloc
        .type           $__internal_0_$__cuda_sm10x_tcgen05_guardrail_trap_col_being_dealloced_not_returned_by_alloc,@function
        .size           $__internal_0_$__cuda_sm10x_tcgen05_guardrail_trap_col_being_dealloced_not_returned_by_alloc,($__internal_1_$__cuda_sm10x_tcgen05_guardrail_trap_phase_invalid_during_alloc - $__internal_0_$__cuda_sm10x_tcgen05_guardrail_trap_col_being_dealloced_not_returned_by_alloc)
$__internal_0_$__cuda_sm10x_tcgen05_guardrail_trap_col_being_dealloced_not_returned_by_alloc:
[----:B------:R-:W-:Y:S05]  /*85a0*/  BPT.TRAP 0x1 ;  /* 0x000000040000795c */ /* 0x000fea0000300000 */
[----:B------:R-:W-:-:S04]  /*85b0*/  HFMA2 R3, -RZ, RZ, 0, 0 ;  /* 0x00000000ff037431 */ /* 0x000fc800000001ff */
[----:B------:R-:W-:Y:S05]  /*85c0*/  RET.REL.NODEC R2 `(_ZN7cutlass13device_kernelINS_4gemm6kernel13GemmUniversalIN4cute5tupleIJiiiiEEENS1_10collective13CollectiveMmaINS1_35MainloopSm100TmaUmmaWarpSpecializedILi31ELi2ELi4ENS5_IJNS4_1CILi1EEESB_SB_EEEEENS5_IJNSA_ILi64EEENSA_ILi48EEESE_EEENS_12float_e4m3_tENS5_IJlSB_lEEESH_SI_NS4_8TiledMMAINS4_8MMA_AtomIJNS4_10MMA_TraitsINS4_19SM100_MMA_F8F6F4_SSEJSH_SH_fSE_SF_NS4_17integral_constantINS4_4UMMA5MajorELSP_0EEESQ_NSN_INSO_7ScaleInELSR_0EEESS_EEEEEENS4_6LayoutISC_NS5_IJNSA_ILi0EEESW_SW_EEEEENS5_IJNS4_10UnderscoreESZ_SZ_EEEEENS4_13SM90_TMA_LOADENS4_14ComposedLayoutINS4_7SwizzleILi2ELi4ELi3EEENS4_18smem_ptr_flag_bitsILi8EEENSV_INS5_IJNSA_ILi8EEESE_EEENS5_IJSE_SB_EEEEEEEvNS4_8identityES12_S1C_vS1D_EENS_8epilogue10collective18CollectiveEpilogueINS1F_23Sm100TmaWarpSpecializedILi1ELi1ELi24ELb0ELb0EEEJSG_NS5_IJNSV_ISE_SB_EENSV_ISF_SB_EEEEESH_SI_SH_SI_NS1F_6fusion15FusionCallbacksIS1J_NS1N_17LinearCombinationISH_fSH_fLNS_15FloatRoundStyleE2EEESG_S1M_JEEENS4_5SM1004TMEM4LOAD25SM100_TMEM_LOAD_16dp32b8xES12_NS13_INS14_ILi0ELi4ELi3EEES17_NSV_INS5_IJS18_NSA_ILi16EEEEEENS5_IJS1Y_SB_EEEEEEENS4_39AutoVectorizingCopyWithAssumedAlignmentILi128EEENS4_14SM90_TMA_STOREES22_S24_S24_EEEvvEEEEvNT_6ParamsE) ;  /* 0xffffff78028c7950 */ /* 0x000fea0003c3ffff */
        .weak           $__internal_1_$__cuda_sm10x_tcgen05_guardrail_trap_phase_invalid_during_alloc
        .type           $__internal_1_$__cuda_sm10x_tcgen05_guardrail_trap_phase_invalid_during_alloc,@function
        .size           $__internal_1_$__cuda_sm10x_tcgen05_guardrail_trap_phase_invalid_during_alloc,($__internal_2_$__cuda_sm10x_tcgen05_guardrail_trap_unallocated_columns_being_dealloced - $__internal_1_$__cuda_sm10x_tcgen05_guardrail_trap_phase_invalid_during_alloc)
$__internal_1_$__cuda_sm10x_tcgen05_guardrail_trap_phase_invalid_during_alloc:
[----:B------:R-:W-:Y:S05]  /*85d0*/  BPT.TRAP 0x1 ;  /* 0x000000040000795c */ /* 0x000fea0000300000 */
[----:B------:R-:W-:-:S04]  /*85e0*/  MOV R3, 0x0 ;  /* 0x0000000000037802 */ /* 0x000fc80000000f00 */
[----:B------:R-:W-:Y:S05]  /*85f0*/  RET.REL.NODEC R2 `(_ZN7cutlass13device_kernelINS_4gemm6kernel13GemmUniversalIN4cute5tupleIJiiiiEEENS1_10collective13CollectiveMmaINS1_35MainloopSm100TmaUmmaWarpSpecializedILi31ELi2ELi4ENS5_IJNS4_1CILi1EEESB_SB_EEEEENS5_IJNSA_ILi64EEENSA_ILi48EEESE_EEENS_12float_e4m3_tENS5_IJlSB_lEEESH_SI_NS4_8TiledMMAINS4_8MMA_AtomIJNS4_10MMA_TraitsINS4_19SM100_MMA_F8F6F4_SSEJSH_SH_fSE_SF_NS4_17integral_constantINS4_4UMMA5MajorELSP_0EEESQ_NSN_INSO_7ScaleInELSR_0EEESS_EEEEEENS4_6LayoutISC_NS5_IJNSA_ILi0EEESW_SW_EEEEENS5_IJNS4_10UnderscoreESZ_SZ_EEEEENS4_13SM90_TMA_LOADENS4_14ComposedLayoutINS4_7SwizzleILi2ELi4ELi3EEENS4_18smem_ptr_flag_bitsILi8EEENSV_INS5_IJNSA_ILi8EEESE_EEENS5_IJSE_SB_EEEEEEEvNS4_8identityES12_S1C_vS1D_EENS_8epilogue10collective18CollectiveEpilogueINS1F_23Sm100TmaWarpSpecializedILi1ELi1ELi24ELb0ELb0EEEJSG_NS5_IJNSV_ISE_SB_EENSV_ISF_SB_EEEEESH_SI_SH_SI_NS1F_6fusion15FusionCallbacksIS1J_NS1N_17LinearCombinationISH_fSH_fLNS_15FloatRoundStyleE2EEESG_S1M_JEEENS4_5SM1004TMEM4LOAD25SM100_TMEM_LOAD_16dp32b8xES12_NS13_INS14_ILi0ELi4ELi3EEES17_NSV_INS5_IJS18_NSA_ILi16EEEEEENS5_IJS1Y_SB_EEEEEEENS4_39AutoVectorizingCopyWithAssumedAlignmentILi128EEENS4_14SM90_TMA_STOREES22_S24_S24_EEEvvEEEEvNT_6ParamsE) ;  /* 0xffffff7802807950 */ /* 0x000fea0003c3ffff */
        .weak           $__internal_2_$__cuda_sm10x_tcgen05_guardrail_trap_unallocated_columns_being_dealloced
        .type           $__internal_2_$__cuda_sm10x_tcgen05_guardrail_trap_unallocated_columns_being_dealloced,@function
        .size           $__internal_2_$__cuda_sm10x_tcgen05_guardrail_trap_unallocated_columns_being_dealloced,(.L_x_209 - $__internal_2_$__cuda_sm10x_tcgen05_guardrail_trap_unallocated_columns_being_dealloced)
$__internal_2_$__cuda_sm10x_tcgen05_guardrail_trap_unallocated_columns_being_dealloced:
[----:B------:R-:W-:Y:S05]  /*8600*/  BPT.TRAP 0x1 ;  /* 0x000000040000795c */ /* 0x000fea0000300000 */
[----:B------:R-:W-:-:S04]  /*8610*/  HFMA2 R3, -RZ, RZ, 0, 0 ;  /* 0x00000000ff037431 */ /* 0x000fc800000001ff */
[----:B------:R-:W-:Y:S05]  /*8620*/  RET.REL.NODEC R2 `(_ZN7cutlass13device_kernelINS_4gemm6kernel13GemmUniversalIN4cute5tupleIJiiiiEEENS1_10collective13CollectiveMmaINS1_35MainloopSm100TmaUmmaWarpSpecializedILi31ELi2ELi4ENS5_IJNS4_1CILi1EEESB_SB_EEEEENS5_IJNSA_ILi64EEENSA_ILi48EEESE_EEENS_12float_e4m3_tENS5_IJlSB_lEEESH_SI_NS4_8TiledMMAINS4_8MMA_AtomIJNS4_10MMA_TraitsINS4_19SM100_MMA_F8F6F4_SSEJSH_SH_fSE_SF_NS4_17integral_constantINS4_4UMMA5MajorELSP_0EEESQ_NSN_INSO_7ScaleInELSR_0EEESS_EEEEEENS4_6LayoutISC_NS5_IJNSA_ILi0EEESW_SW_EEEEENS5_IJNS4_10UnderscoreESZ_SZ_EEEEENS4_13SM90_TMA_LOADENS4_14ComposedLayoutINS4_7SwizzleILi2ELi4ELi3EEENS4_18smem_ptr_flag_bitsILi8EEENSV_INS5_IJNSA_ILi8EEESE_EEENS5_IJSE_SB_EEEEEEEvNS4_8identityES12_S1C_vS1D_EENS_8epilogue10collective18CollectiveEpilogueINS1F_23Sm100TmaWarpSpecializedILi1ELi1ELi24ELb0ELb0EEEJSG_NS5_IJNSV_ISE_SB_EENSV_ISF_SB_EEEEESH_SI_SH_SI_NS1F_6fusion15FusionCallbacksIS1J_NS1N_17LinearCombinationISH_fSH_fLNS_15FloatRoundStyleE2EEESG_S1M_JEEENS4_5SM1004TMEM4LOAD25SM100_TMEM_LOAD_16dp32b8xES12_NS13_INS14_ILi0ELi4ELi3EEES17_NSV_INS5_IJS18_NSA_ILi16EEEEEENS5_IJS1Y_SB_EEEEEEENS4_39AutoVectorizingCopyWithAssumedAlignmentILi128EEENS4_14SM90_TMA_STOREES22_S24_S24_EEEvvEEEEvNT_6ParamsE) ;  /* 0xffffff7802747950 */ /* 0x000fea0003c3ffff */
.L_x_208:
[----:B------:R-:W-:-:S00]  /*8630*/  BRA `(.L_x_208) ;  /* 0xfffffffc00fc7947 */ /* 0x000fc0000383ffff */
[----:B------:R-:W-:-:S00]  /*8640*/  NOP ;  /* 0x0000000000007918 */ /* 0x000fc00000000000 */
        /* <DEDUP_REMOVED lines=11> */
.L_x_209:


//--------------------- .nv.global.init           --------------------------
	.section	.nv.global.init,"aw",@progbits
.nv.global.init:
	.type		$str$26,@object
	.size		$str$26,($str$25 - $str$26)
$str$26:
        /*0000*/ 	.byte	0x2f, 0x74, 0x6d, 0x70, 0x2f, 0x63, 0x75, 0x74, 0x6c, 0x61, 0x73, 0x73, 0x5f, 0x73, 0x77, 0x65
        /*0010*/ 	.byte	0x65, 0x70, 0x5f, 0x73, 0x72, 0x63, 0x2f, 0x69, 0x6e, 0x63, 0x6c, 0x75, 0x64, 0x65, 0x2f, 0x63
        /*0020*/ 	.byte	0x75, 0x74, 0x65, 0x2f, 0x61, 0x74, 0x6f, 0x6d, 0x2f, 0x63, 0x6f, 0x70, 0x79, 0x5f, 0x74, 0x72
        /*0030*/ 	.byte	0x61, 0x69, 0x74, 0x73, 0x5f, 0x73, 0x6d, 0x31, 0x30, 0x30, 0x2e, 0x68, 0x70, 0x70, 0x00
	.type		$str$25,@object
	.size		$str$25,(__unnamed_1 - $str$25)
$str$25:
        /*003f*/ 	.byte	0x28, 0x28, 0x75, 0x69, 0x6e, 0x74, 0x33, 0x32, 0x5f, 0x74, 0x28, 0x74, 0x68, 0x72, 0x65, 0x61
        /*004f*/ 	.byte	0x64, 0x49, 0x64, 0x78, 0x2e, 0x78, 0x29, 0x20, 0x2f, 0x20, 0x33, 0x32, 0x29, 0x20, 0x25, 0x20
        /*005f*/ 	.byte	0x34, 0x29, 0x20, 0x3d, 0x3d, 0x20, 0x28, 0x28, 0x28, 0x74, 0x6d, 0x65, 0x6d, 0x5f, 0x61, 0x64
        /*006f*/ 	.byte	0x64, 0x72, 0x20, 0x3e, 0x3e, 0x20, 0x31, 0x36, 0x29, 0x20, 0x2f, 0x20, 0x33, 0x32, 0x29, 0x20
        /*007f*/ 	.byte	0x25, 0x20, 0x34, 0x29, 0x00
	.type		__unnamed_1,@object
	.size		__unnamed_1,(.L_1 - __unnamed_1)
__unnamed_1:
        /*0084*/ 	.byte	0x63, 0x6f, 0x6e, 0x73, 0x74, 0x65, 0x78, 0x70, 0x72, 0x20, 0x76, 0x6f, 0x69, 0x64, 0x20, 0x63
        /* <DEDUP_REMOVED lines=36> */
        /*02d4*/ 	.byte	0x3c, 0x30, 0x3e, 0x3e, 0x3e, 0x3e, 0x5d, 0x00
.L_1:


//--------------------- .nv.shared._ZN7cutlass13device_kernelINS_4gemm6kernel13GemmUniversalIN4cute5tupleIJiiiiEEENS1_10collective13CollectiveMmaINS1_35MainloopSm100TmaUmmaWarpSpecializedILi31ELi2ELi4ENS5_IJNS4_1CILi1EEESB_SB_EEEEENS5_IJNSA_ILi64EEENSA_ILi48EEESE_EEENS_12float_e4m3_tENS5_IJlSB_lEEESH_SI_NS4_8TiledMMAINS4_8MMA_AtomIJNS4_10MMA_TraitsINS4_19SM100_MMA_F8F6F4_SSEJSH_SH_fSE_SF_NS4_17integral_constantINS4_4UMMA5MajorELSP_0EEESQ_NSN_INSO_7ScaleInELSR_0EEESS_EEEEEENS4_6LayoutISC_NS5_IJNSA_ILi0EEESW_SW_EEEEENS5_IJNS4_10UnderscoreESZ_SZ_EEEEENS4_13SM90_TMA_LOADENS4_14ComposedLayoutINS4_7SwizzleILi2ELi4ELi3EEENS4_18smem_ptr_flag_bitsILi8EEENSV_INS5_IJNSA_ILi8EEESE_EEENS5_IJSE_SB_EEEEEEEvNS4_8identityES12_S1C_vS1D_EENS_8epilogue10collective18CollectiveEpilogueINS1F_23Sm100TmaWarpSpecializedILi1ELi1ELi24ELb0ELb0EEEJSG_NS5_IJNSV_ISE_SB_EENSV_ISF_SB_EEEEESH_SI_SH_SI_NS1F_6fusion15FusionCallbacksIS1J_NS1N_17LinearCombinationISH_fSH_fLNS_15FloatRoundStyleE2EEESG_S1M_JEEENS4_5SM1004TMEM4LOAD25SM100_TMEM_LOAD_16dp32b8xES12_NS13_INS14_ILi0ELi4ELi3EEES17_NSV_INS5_IJS18_NSA_ILi16EEEEEENS5_IJS1Y_SB_EEEEEEENS4_39AutoVectorizingCopyWithAssumedAlignmentILi128EEENS4_14SM90_TMA_STOREES22_S24_S24_EEEvvEEEEvNT_6ParamsE --------------------------
	.section	.nv.shared._ZN7cutlass13device_kernelINS_4gemm6kernel13GemmUniversalIN4cute5tupleIJiiiiEEENS1_10collective13CollectiveMmaINS1_35MainloopSm100TmaUmmaWarpSpecializedILi31ELi2ELi4ENS5_IJNS4_1CILi1EEESB_SB_EEEEENS5_IJNSA_ILi64EEENSA_ILi48EEESE_EEENS_12float_e4m3_tENS5_IJlSB_lEEESH_SI_NS4_8TiledMMAINS4_8MMA_AtomIJNS4_10MMA_TraitsINS4_19SM100_MMA_F8F6F4_SSEJSH_SH_fSE_SF_NS4_17integral_constantINS4_4UMMA5MajorELSP_0EEESQ_NSN_INSO_7ScaleInELSR_0EEESS_EEEEEENS4_6LayoutISC_NS5_IJNSA_ILi0EEESW_SW_EEEEENS5_IJNS4_10UnderscoreESZ_SZ_EEEEENS4_13SM90_TMA_LOADENS4_14ComposedLayoutINS4_7SwizzleILi2ELi4ELi3EEENS4_18smem_ptr_flag_bitsILi8EEENSV_INS5_IJNSA_ILi8EEESE_EEENS5_IJSE_SB_EEEEEEEvNS4_8identityES12_S1C_vS1D_EENS_8epilogue10collective18CollectiveEpilogueINS1F_23Sm100TmaWarpSpecializedILi1ELi1ELi24ELb0ELb0EEEJSG_NS5_IJNSV_ISE_SB_EENSV_ISF_SB_EEEEESH_SI_SH_SI_NS1F_6fusion15FusionCallbacksIS1J_NS1N_17LinearCombinationISH_fSH_fLNS_15FloatRoundStyleE2EEESG_S1M_JEEENS4_5SM1004TMEM4LOAD25SM100_TMEM_LOAD_16dp32b8xES12_NS13_INS14_ILi0ELi4ELi3EEES17_NSV_INS5_IJS18_NSA_ILi16EEEEEENS5_IJS1Y_SB_EEEEEEENS4_39AutoVectorizingCopyWithAssumedAlignmentILi128EEENS4_14SM90_TMA_STOREES22_S24_S24_EEEvvEEEEvNT_6ParamsE,"aw",@nobits
	.sectionflags	@""
	.align	16
	.zero		1024


//--------------------- .nv.shared.reserved.0     --------------------------
	.section	.nv.shared.reserved.0,"aw",@nobits
	.weak		__nv_reservedSMEM_offset_0_alias
	.size		__nv_reservedSMEM_offset_0_alias, 0, 64
	.other		__nv_reservedSMEM_offset_0_alias,@"STO_CUDA_RESERVED_SHARED STV_DEFAULT"
__nv_reservedSMEM_offset_0_alias:
	.zero		0
.nv.shared.reserved.0:
	.zero		64
	.weak		__nv_reservedSMEM_tcgen05_partition
	.type		__nv_reservedSMEM_tcgen05_partition,@object
	.size		__nv_reservedSMEM_tcgen05_partition,(.L_0 - __nv_reservedSMEM_tcgen05_partition)
__nv_reservedSMEM_tcgen05_partition:
	.zero		32
.L_0:


//--------------------- .nv.global                --------------------------
	.section	.nv.global,"aw",@nobits
.nv.global:
	.type		_ZN40_INTERNAL_dd44148b_4_k_cu_625f0452_237094cute1_E,@object
	.size		_ZN40_INTERNAL_dd44148b_4_k_cu_625f0452_237094cute1_E,(_ZN40_INTERNAL_dd44148b_4_k_cu_625f0452_237094cuda3std3__45__cpo6cbeginE - _ZN40_INTERNAL_dd44148b_4_k_cu_625f0452_237094cute1_E)
_ZN40_INTERNAL_dd44148b_4_k_cu_625f0452_237094cute1_E:
	.zero		1
	.type		_ZN40_INTERNAL_dd44148b_4_k_cu_625f0452_237094cuda3std3__45__cpo6cbeginE,@object
	.size		_ZN40_INTERNAL_dd44148b_4_k_cu_625f0452_237094cuda3std3__45__cpo6cbeginE,(_ZN40_INTERNAL_dd44148b_4_k_cu_625f0452_237094cuda3std3__48in_placeE - _ZN40_INTERNAL_dd44148b_4_k_cu_625f0452_237094cuda3std3__45__cpo6cbeginE)
_ZN40_INTERNAL_dd44148b_4_k_cu_625f0452_237094cuda3std3__45__cpo6cbeginE:
	.zero		1
	.type		_ZN40_INTERNAL_dd44148b_4_k_cu_625f0452_237094cuda3std3__48in_placeE,@object
	.size		_ZN40_INTERNAL_dd44148b_4_k_cu_625f0452_237094cuda3std3__48in_placeE,(_ZN40_INTERNAL_dd44148b_4_k_cu_625f0452_237094cuda3std6ranges3__45__cpo9iter_moveE - _ZN40_INTERNAL_dd44148b_4_k_cu_625f0452_237094cuda3std3__48in_placeE)
_ZN40_INTERNAL_dd44148b_4_k_cu_625f0452_237094cuda3std3__48in_placeE:
	.zero		1
	.type		_ZN40_INTERNAL_dd44148b_4_k_cu_625f0452_237094cuda3std6ranges3__45__cpo9iter_moveE,@object
	.size		_ZN40_INTERNAL_dd44148b_4_k_cu_625f0452_237094cuda3std6ranges3__45__cpo9iter_moveE,(_ZN40_INTERNAL_dd44148b_4_k_cu_625f0452_237094cuda3std3__45__cpo5beginE - _ZN40_INTERNAL_dd44148b_4_k_cu_625f0452_237094cuda3std6ranges3__45__cpo9iter_moveE)
_ZN40_INTERNAL_dd44148b_4_k_cu_625f0452_237094cuda3std6ranges3__45__cpo9iter_moveE:
	.zero		1
	.type		_ZN40_INTERNAL_dd44148b_4_k_cu_625f0452_237094cuda3std3__45__cpo5beginE,@object
	.size		_ZN40_INTERNAL_dd44148b_4_k_cu_625f0452_237094cuda3std3__45__cpo5beginE,(_ZN40_INTERNAL_dd44148b_4_k_cu_625f0452_237094cuda3std3__442_GLOBAL__N__dd44148b_4_k_cu_625f0452_237096ignoreE - _ZN40_INTERNAL_dd44148b_4_k_cu_625f0452_237094cuda3std3__45__cpo5beginE)
_ZN40_INTERNAL_dd44148b_4_k_cu_625f0452_237094cuda3std3__45__cpo5beginE:
	.zero		1
	.type		_ZN40_INTERNAL_dd44148b_4_k_cu_625f0452_237094cuda3std3__442_GLOBAL__N__dd44148b_4_k_cu_625f0452_237096ignoreE,@object
	.size		_ZN40_INTERNAL_dd44148b_4_k_cu_625f0452_237094cuda3std3__442_GLOBAL__N__dd44148b_4_k_cu_625f0452_237096ignoreE,(_ZN40_INTERNAL_dd44148b_4_k_cu_625f0452_237094cute7productE - _ZN40_INTERNAL_dd44148b_4_k_cu_625f0452_237094cuda3std3__442_GLOBAL__N__dd44148b_4_k_cu_625f0452_237096ignoreE)
_ZN40_INTERNAL_dd44148b_4_k_cu_625f0452_237094cuda3std3__442_GLOBAL__N__dd44148b_4_k_cu_625f0452_237096ignoreE:
	.zero		1
	.type		_ZN40_INTERNAL_dd44148b_4_k_cu_625f0452_237094cute7productE,@object
	.size		_ZN40_INTERNAL_dd44148b_4_k_cu_625f0452_237094cute7productE,(_ZN40_INTERNAL_dd44148b_4_k_cu_625f0452_237094cuda3std3__45__cpo3endE - _ZN40_INTERNAL_dd44148b_4_k_cu_625f0452_237094cute7productE)
_ZN40_INTERNAL_dd44148b_4_k_cu_625f0452_237094cute7productE:
	.zero		1
	.type		_ZN40_INTERNAL_dd44148b_4_k_cu_625f0452_237094cuda3std3__45__cpo3endE,@object
	.size		_ZN40_INTERNAL_dd44148b_4_k_cu_625f0452_237094cuda3std3__45__cpo3endE,(_ZN40_INTERNAL_dd44148b_4_k_cu_625f0452_237094cuda3std3__419piecewise_constructE - _ZN40_INTERNAL_dd44148b_4_k_cu_625f0452_237094cuda3std3__45__cpo3endE)
_ZN40_INTERNAL_dd44148b_4_k_cu_625f0452_237094cuda3std3__45__cpo3endE:
	.zero		1
	.type		_ZN40_INTERNAL_dd44148b_4_k_cu_625f0452_237094cuda3std3__419piecewise_constructE,@object
	.size		_ZN40_INTERNAL_dd44148b_4_k_cu_625f0452_237094cuda3std3__419piecewise_constructE,(_ZN40_INTERNAL_dd44148b_4_k_cu_625f0452_237094cuda3std3__45__cpo4cendE - _ZN40_INTERNAL_dd44148b_4_k_cu_625f0452_237094cuda3std3__419piecewise_constructE)
_ZN40_INTERNAL_dd44148b_4_k_cu_625f0452_237094cuda3std3__419piecewise_constructE:
	.zero		1
	.type		_ZN40_INTERNAL_dd44148b_4_k_cu_625f0452_237094cuda3std3__45__cpo4cendE,@object
	.size		_ZN40_INTERNAL_dd44148b_4_k_cu_625f0452_237094cuda3std3__45__cpo4cendE,(_ZN40_INTERNAL_dd44148b_4_k_cu_625f0452_237094cuda3std6ranges3__45__cpo4swapE - _ZN40_INTERNAL_dd44148b_4_k_cu_625f0452_237094cuda3std3__45__cpo4cendE)
_ZN40_INTERNAL_dd44148b_4_k_cu_625f0452_237094cuda3std3__45__cpo4cendE:
	.zero		1
	.type		_ZN40_INTERNAL_dd44148b_4_k_cu_625f0452_237094cuda3std6ranges3__45__cpo4swapE,@object
	.size		_ZN40_INTERNAL_dd44148b_4_k_cu_625f0452_237094cuda3std6ranges3__45__cpo4swapE,(.L_9 - _ZN40_INTERNAL_dd44148b_4_k_cu_625f0452_237094cuda3std6ranges3__45__cpo4swapE)
_ZN40_INTERNAL_dd44148b_4_k_cu_625f0452_237094cuda3std6ranges3__45__cpo4swapE:
	.zero		1
.L_9:


//--------------------- .nv.constant0._ZN7cutlass13device_kernelINS_4gemm6kernel13GemmUniversalIN4cute5tupleIJiiiiEEENS1_10collective13CollectiveMmaINS1_35MainloopSm100TmaUmmaWarpSpecializedILi31ELi2ELi4ENS5_IJNS4_1CILi1EEESB_SB_EEEEENS5_IJNSA_ILi64EEENSA_ILi48EEESE_EEENS_12float_e4m3_tENS5_IJlSB_lEEESH_SI_NS4_8TiledMMAINS4_8MMA_AtomIJNS4_10MMA_TraitsINS4_19SM100_MMA_F8F6F4_SSEJSH_SH_fSE_SF_NS4_17integral_constantINS4_4UMMA5MajorELSP_0EEESQ_NSN_INSO_7ScaleInELSR_0EEESS_EEEEEENS4_6LayoutISC_NS5_IJNSA_ILi0EEESW_SW_EEEEENS5_IJNS4_10UnderscoreESZ_SZ_EEEEENS4_13SM90_TMA_LOADENS4_14ComposedLayoutINS4_7SwizzleILi2ELi4ELi3EEENS4_18smem_ptr_flag_bitsILi8EEENSV_INS5_IJNSA_ILi8EEESE_EEENS5_IJSE_SB_EEEEEEEvNS4_8identityES12_S1C_vS1D_EENS_8epilogue10collective18CollectiveEpilogueINS1F_23Sm100TmaWarpSpecializedILi1ELi1ELi24ELb0ELb0EEEJSG_NS5_IJNSV_ISE_SB_EENSV_ISF_SB_EEEEESH_SI_SH_SI_NS1F_6fusion15FusionCallbacksIS1J_NS1N_17LinearCombinationISH_fSH_fLNS_15FloatRoundStyleE2EEESG_S1M_JEEENS4_5SM1004TMEM4LOAD25SM100_TMEM_LOAD_16dp32b8xES12_NS13_INS14_ILi0ELi4ELi3EEES17_NSV_INS5_IJS18_NSA_ILi16EEEEEENS5_IJS1Y_SB_EEEEEEENS4_39AutoVectorizingCopyWithAssumedAlignmentILi128EEENS4_14SM90_TMA_STOREES22_S24_S24_EEEvvEEEEvNT_6ParamsE --------------------------
	.section	.nv.constant0._ZN7cutlass13device_kernelINS_4gemm6kernel13GemmUniversalIN4cute5tupleIJiiiiEEENS1_10collective13CollectiveMmaINS1_35MainloopSm100TmaUmmaWarpSpecializedILi31ELi2ELi4ENS5_IJNS4_1CILi1EEESB_SB_EEEEENS5_IJNSA_ILi64EEENSA_ILi48EEESE_EEENS_12float_e4m3_tENS5_IJlSB_lEEESH_SI_NS4_8TiledMMAINS4_8MMA_AtomIJNS4_10MMA_TraitsINS4_19SM100_MMA_F8F6F4_SSEJSH_SH_fSE_SF_NS4_17integral_constantINS4_4UMMA5MajorELSP_0EEESQ_NSN_INSO_7ScaleInELSR_0EEESS_EEEEEENS4_6LayoutISC_NS5_IJNSA_ILi0EEESW_SW_EEEEENS5_IJNS4_10UnderscoreESZ_SZ_EEEEENS4_13SM90_TMA_LOADENS4_14ComposedLayoutINS4_7SwizzleILi2ELi4ELi3EEENS4_18smem_ptr_flag_bitsILi8EEENSV_INS5_IJNSA_ILi8EEESE_EEENS5_IJSE_SB_EEEEEEEvNS4_8identityES12_S1C_vS1D_EENS_8epilogue10collective18CollectiveEpilogueINS1F_23Sm100TmaWarpSpecializedILi1ELi1ELi24ELb0ELb0EEEJSG_NS5_IJNSV_ISE_SB_EENSV_ISF_SB_EEEEESH_SI_SH_SI_NS1F_6fusion15FusionCallbacksIS1J_NS1N_17LinearCombinationISH_fSH_fLNS_15FloatRoundStyleE2EEESG_S1M_JEEENS4_5SM1004TMEM4LOAD25SM100_TMEM_LOAD_16dp32b8xES12_NS13_INS14_ILi0ELi4ELi3EEES17_NSV_INS5_IJS18_NSA_ILi16EEEEEENS5_IJS1Y_SB_EEEEEEENS4_39AutoVectorizingCopyWithAssumedAlignmentILi128EEENS4_14SM90_TMA_STOREES22_S24_S24_EEEvvEEEEvNT_6ParamsE,"a",@progbits
	.sectionflags	@""
	.align	4
.nv.constant0._ZN7cutlass13device_kernelINS_4gemm6kernel13GemmUniversalIN4cute5tupleIJiiiiEEENS1_10collective13CollectiveMmaINS1_35MainloopSm100TmaUmmaWarpSpecializedILi31ELi2ELi4ENS5_IJNS4_1CILi1EEESB_SB_EEEEENS5_IJNSA_ILi64EEENSA_ILi48EEESE_EEENS_12float_e4m3_tENS5_IJlSB_lEEESH_SI_NS4_8TiledMMAINS4_8MMA_AtomIJNS4_10MMA_TraitsINS4_19SM100_MMA_F8F6F4_SSEJSH_SH_fSE_SF_NS4_17integral_constantINS4_4UMMA5MajorELSP_0EEESQ_NSN_INSO_7ScaleInELSR_0EEESS_EEEEEENS4_6LayoutISC_NS5_IJNSA_ILi0EEESW_SW_EEEEENS5_IJNS4_10UnderscoreESZ_SZ_EEEEENS4_13SM90_TMA_LOADENS4_14ComposedLayoutINS4_7SwizzleILi2ELi4ELi3EEENS4_18smem_ptr_flag_bitsILi8EEENSV_INS5_IJNSA_ILi8EEESE_EEENS5_IJSE_SB_EEEEEEEvNS4_8identityES12_S1C_vS1D_EENS_8epilogue10collective18CollectiveEpilogueINS1F_23Sm100TmaWarpSpecializedILi1ELi1ELi24ELb0ELb0EEEJSG_NS5_IJNSV_ISE_SB_EENSV_ISF_SB_EEEEESH_SI_SH_SI_NS1F_6fusion15FusionCallbacksIS1J_NS1N_17LinearCombinationISH_fSH_fLNS_15FloatRoundStyleE2EEESG_S1M_JEEENS4_5SM1004TMEM4LOAD25SM100_TMEM_LOAD_16dp32b8xES12_NS13_INS14_ILi0ELi4ELi3EEES17_NSV_INS5_IJS18_NSA_ILi16EEEEEENS5_IJS1Y_SB_EEEEEEENS4_39AutoVectorizingCopyWithAssumedAlignmentILi128EEENS4_14SM90_TMA_STOREES22_S24_S24_EEEvvEEEEvNT_6ParamsE:
	.zero		2944


//--------------------- SYMBOLS --------------------------

	.type		.nv.reservedSmem.offset0,@object
	.size		.nv.reservedSmem.offset0,0x4
	.type		.nv.reservedSmem.cap,@object
	.size		.nv.reservedSmem.cap,0x4
	.type		__assertfail,@function
